	.target	sm_90a

	.elftype	@"ET_EXEC"


//--------------------- .note.nv.tkinfo           --------------------------
	.section	.note.nv.tkinfo,"",@"SHT_NOTE"
	.sectionflags	@"SHF_NOTE_NV_TKINFO"
	.tkinfo
        /*0018*/ 	.word	0x00000002
        /*0030*/ 	.string	""
        /*0030*/ 	.string	"ptxas"
        /*0030*/ 	.string	"Cuda compilation tools, release 13.0, V13.0.88"
        /*0030*/ 	.string	"Build cuda_13.0.r13.0/compiler.36424714_0"
        /*0030*/ 	.string	"-arch sm_90a -m 64 "



//--------------------- .note.nv.cuinfo           --------------------------
	.section	.note.nv.cuinfo,"",@"SHT_NOTE"
	.sectionflags	@"SHF_NOTE_NV_CUINFO"
        /*0018*/ 	.short	0x0002
        /*001a*/ 	.short	0x005a
        /*001c*/ 	.short	0x0082
	.zero		2


//--------------------- .nv.info                  --------------------------
	.section	.nv.info,"",@"SHT_CUDA_INFO"
	.align	4


	//----- nvinfo : EIATTR_REGCOUNT
	.align		4
        /*0000*/ 	.byte	0x04, 0x2f
        /*0002*/ 	.short	(.L_15 - .L_14)
	.align		4
.L_14:
        /*0004*/ 	.word	index@(_ZN7cutlass13device_kernelINS_4gemm6kernel13GemmUniversalIN4cute5tupleIJiiiiEEENS1_10collective13CollectiveMmaINS1_34MainloopSm90TmaGmmaWarpSpecializedILi9ENS5_IJNS4_1CILi1EEESB_SB_EEENS1_35KernelTmaWarpSpecializedCooperativeEEENS5_IJNSA_ILi256EEENSA_ILi512EEENSA_ILi16EEEEEENS_10bfloat16_tENS5_IJlSB_lEEESJ_SK_NS4_8TiledMMAINS4_8MMA_AtomIJNS4_4SM904GMMA28MMA_64x256x16_F32BF16BF16_SSILNSO_5MajorE0ELSQ_0ELNSO_7ScaleInE1ELSR_1EEEEEENS4_6LayoutINS5_IJNSA_ILi2EEESB_SB_EEENS5_IJSB_NSA_ILi0EEESX_EEEEENS5_IJNS4_10UnderscoreES10_S10_EEEEENS4_13SM90_TMA_LOADENS4_14ComposedLayoutINS4_7SwizzleILi1ELi4ELi3EEENS4_18smem_ptr_flag_bitsILi16EEENSU_INS5_IJNSA_ILi8EEESH_EEENS5_IJSH_SB_EEEEEEEvNS4_8identityES13_S1D_vS1E_EENS_8epilogue10collective6detail29Sm90TmaWarpSpecializedAdapterINS1H_15DefaultEpilogueISJ_SK_SK_NS1G_6thread17LinearCombinationISJ_Li1EffLNS1L_9ScaleType4KindE0ELNS_15FloatRoundStyleE2ESJ_EENS1_15EpilogueDefaultEEEEEvvEEEEvNT_6ParamsE)
        /*0008*/ 	.word	0x000000a8


	//----- nvinfo : EIATTR_FRAME_SIZE
	.align		4
.L_15:
        /*000c*/ 	.byte	0x04, 0x11
        /*000e*/ 	.short	(.L_17 - .L_16)
	.align		4
.L_16:
        /*0010*/ 	.word	index@(_ZN7cutlass13device_kernelINS_4gemm6kernel13GemmUniversalIN4cute5tupleIJiiiiEEENS1_10collective13CollectiveMmaINS1_34MainloopSm90TmaGmmaWarpSpecializedILi9ENS5_IJNS4_1CILi1EEESB_SB_EEENS1_35KernelTmaWarpSpecializedCooperativeEEENS5_IJNSA_ILi256EEENSA_ILi512EEENSA_ILi16EEEEEENS_10bfloat16_tENS5_IJlSB_lEEESJ_SK_NS4_8TiledMMAINS4_8MMA_AtomIJNS4_4SM904GMMA28MMA_64x256x16_F32BF16BF16_SSILNSO_5MajorE0ELSQ_0ELNSO_7ScaleInE1ELSR_1EEEEEENS4_6LayoutINS5_IJNSA_ILi2EEESB_SB_EEENS5_IJSB_NSA_ILi0EEESX_EEEEENS5_IJNS4_10UnderscoreES10_S10_EEEEENS4_13SM90_TMA_LOADENS4_14ComposedLayoutINS4_7SwizzleILi1ELi4ELi3EEENS4_18smem_ptr_flag_bitsILi16EEENSU_INS5_IJNSA_ILi8EEESH_EEENS5_IJSH_SB_EEEEEEEvNS4_8identityES13_S1D_vS1E_EENS_8epilogue10collective6detail29Sm90TmaWarpSpecializedAdapterINS1H_15DefaultEpilogueISJ_SK_SK_NS1G_6thread17LinearCombinationISJ_Li1EffLNS1L_9ScaleType4KindE0ELNS_15FloatRoundStyleE2ESJ_EENS1_15EpilogueDefaultEEEEEvvEEEEvNT_6ParamsE)
        /*0014*/ 	.word	0x00000968


	//----- nvinfo : EIATTR_MIN_STACK_SIZE
	.align		4
.L_17:
        /*0018*/ 	.byte	0x04, 0x12
        /*001a*/ 	.short	(.L_19 - .L_18)
	.align		4
.L_18:
        /*001c*/ 	.word	index@(_ZN7cutlass13device_kernelINS_4gemm6kernel13GemmUniversalIN4cute5tupleIJiiiiEEENS1_10collective13CollectiveMmaINS1_34MainloopSm90TmaGmmaWarpSpecializedILi9ENS5_IJNS4_1CILi1EEESB_SB_EEENS1_35KernelTmaWarpSpecializedCooperativeEEENS5_IJNSA_ILi256EEENSA_ILi512EEENSA_ILi16EEEEEENS_10bfloat16_tENS5_IJlSB_lEEESJ_SK_NS4_8TiledMMAINS4_8MMA_AtomIJNS4_4SM904GMMA28MMA_64x256x16_F32BF16BF16_SSILNSO_5MajorE0ELSQ_0ELNSO_7ScaleInE1ELSR_1EEEEEENS4_6LayoutINS5_IJNSA_ILi2EEESB_SB_EEENS5_IJSB_NSA_ILi0EEESX_EEEEENS5_IJNS4_10UnderscoreES10_S10_EEEEENS4_13SM90_TMA_LOADENS4_14ComposedLayoutINS4_7SwizzleILi1ELi4ELi3EEENS4_18smem_ptr_flag_bitsILi16EEENSU_INS5_IJNSA_ILi8EEESH_EEENS5_IJSH_SB_EEEEEEEvNS4_8identityES13_S1D_vS1E_EENS_8epilogue10collective6detail29Sm90TmaWarpSpecializedAdapterINS1H_15DefaultEpilogueISJ_SK_SK_NS1G_6thread17LinearCombinationISJ_Li1EffLNS1L_9ScaleType4KindE0ELNS_15FloatRoundStyleE2ESJ_EENS1_15EpilogueDefaultEEEEEvvEEEEvNT_6ParamsE)
        /*0020*/ 	.word	0x00000968
.L_19:


//--------------------- .nv.compat                --------------------------
	.section	.nv.compat,"",@"SHT_CUDA_COMPAT_INFO"
	.align	4
        /*0000*/ 	.byte	0x02, 0x09, 0x01, 0x00, 0x02, 0x02, 0x04, 0x00, 0x02, 0x05, 0x05, 0x00, 0x03, 0x07, 0x01, 0x01
        /*0010*/ 	.byte	0x02, 0x03, 0x01, 0x00, 0x02, 0x06, 0x01, 0x00, 0x04, 0x0b, 0x08, 0x00, 0x00, 0x00, 0x00, 0x00
        /*0020*/ 	.byte	0x00, 0x00, 0x00, 0x00


//--------------------- .nv.info._ZN7cutlass13device_kernelINS_4gemm6kernel13GemmUniversalIN4cute5tupleIJiiiiEEENS1_10collective13CollectiveMmaINS1_34MainloopSm90TmaGmmaWarpSpecializedILi9ENS5_IJNS4_1CILi1EEESB_SB_EEENS1_35KernelTmaWarpSpecializedCooperativeEEENS5_IJNSA_ILi256EEENSA_ILi512EEENSA_ILi16EEEEEENS_10bfloat16_tENS5_IJlSB_lEEESJ_SK_NS4_8TiledMMAINS4_8MMA_AtomIJNS4_4SM904GMMA28MMA_64x256x16_F32BF16BF16_SSILNSO_5MajorE0ELSQ_0ELNSO_7ScaleInE1ELSR_1EEEEEENS4_6LayoutINS5_IJNSA_ILi2EEESB_SB_EEENS5_IJSB_NSA_ILi0EEESX_EEEEENS5_IJNS4_10UnderscoreES10_S10_EEEEENS4_13SM90_TMA_LOADENS4_14ComposedLayoutINS4_7SwizzleILi1ELi4ELi3EEENS4_18smem_ptr_flag_bitsILi16EEENSU_INS5_IJNSA_ILi8EEESH_EEENS5_IJSH_SB_EEEEEEEvNS4_8identityES13_S1D_vS1E_EENS_8epilogue10collective6detail29Sm90TmaWarpSpecializedAdapterINS1H_15DefaultEpilogueISJ_SK_SK_NS1G_6thread17LinearCombinationISJ_Li1EffLNS1L_9ScaleType4KindE0ELNS_15FloatRoundStyleE2ESJ_EENS1_15EpilogueDefaultEEEEEvvEEEEvNT_6ParamsE --------------------------
	.section	.nv.info._ZN7cutlass13device_kernelINS_4gemm6kernel13GemmUniversalIN4cute5tupleIJiiiiEEENS1_10collective13CollectiveMmaINS1_34MainloopSm90TmaGmmaWarpSpecializedILi9ENS5_IJNS4_1CILi1EEESB_SB_EEENS1_35KernelTmaWarpSpecializedCooperativeEEENS5_IJNSA_ILi256EEENSA_ILi512EEENSA_ILi16EEEEEENS_10bfloat16_tENS5_IJlSB_lEEESJ_SK_NS4_8TiledMMAINS4_8MMA_AtomIJNS4_4SM904GMMA28MMA_64x256x16_F32BF16BF16_SSILNSO_5MajorE0ELSQ_0ELNSO_7ScaleInE1ELSR_1EEEEEENS4_6LayoutINS5_IJNSA_ILi2EEESB_SB_EEENS5_IJSB_NSA_ILi0EEESX_EEEEENS5_IJNS4_10UnderscoreES10_S10_EEEEENS4_13SM90_TMA_LOADENS4_14ComposedLayoutINS4_7SwizzleILi1ELi4ELi3EEENS4_18smem_ptr_flag_bitsILi16EEENSU_INS5_IJNSA_ILi8EEESH_EEENS5_IJSH_SB_EEEEEEEvNS4_8identityES13_S1D_vS1E_EENS_8epilogue10collective6detail29Sm90TmaWarpSpecializedAdapterINS1H_15DefaultEpilogueISJ_SK_SK_NS1G_6thread17LinearCombinationISJ_Li1EffLNS1L_9ScaleType4KindE0ELNS_15FloatRoundStyleE2ESJ_EENS1_15EpilogueDefaultEEEEEvvEEEEvNT_6ParamsE,"",@"SHT_CUDA_INFO"
	.sectionflags	@""
	.align	4


	//----- nvinfo : EIATTR_CUDA_API_VERSION
	.align		4
        /*0000*/ 	.byte	0x04, 0x37
        /*0002*/ 	.short	(.L_21 - .L_20)
.L_20:
        /*0004*/ 	.word	0x00000082


	//----- nvinfo : EIATTR_KPARAM_INFO
	.align		4
.L_21:
        /*0008*/ 	.byte	0x04, 0x17
        /*000a*/ 	.short	(.L_23 - .L_22)
.L_22:
        /*000c*/ 	.word	0x00000000
        /*0010*/ 	.short	0x0000
        /*0012*/ 	.short	0x0070
        /*0014*/ 	.byte	0x00, 0xf0, 0x01, 0x10


	//----- nvinfo : EIATTR_SPARSE_MMA_MASK
	.align		4
.L_23:
        /*0018*/ 	.byte	0x03, 0x50
        /*001a*/ 	.short	0x0000


	//----- nvinfo : EIATTR_MAXREG_COUNT
	.align		4
        /*001c*/ 	.byte	0x03, 0x1b
        /*001e*/ 	.short	0x00a8


	//----- nvinfo : EIATTR_NUM_BARRIERS
	.align		4
        /*0020*/ 	.byte	0x02, 0x4c
        /*0022*/ 	.byte	0x01
	.zero		1


	//----- nvinfo : EIATTR_EXTERNS
	.align		4
        /*0024*/ 	.byte	0x04, 0x0f
        /*0026*/ 	.short	(.L_25 - .L_24)


	//   ....[0]....
	.align		4
.L_24:
        /*0028*/ 	.word	index@(__assertfail)


	//----- nvinfo : EIATTR_ANNOTATIONS
	.align		4
.L_25:
        /*002c*/ 	.byte	0x04, 0x55
        /*002e*/ 	.short	(.L_27 - .L_26)


	//   ....[0]....
.L_26:
        /*0030*/ 	.word	0x00000001
        /*0034*/ 	.byte	0x80, 0x06, 0x00, 0x00, 0x01, 0x00, 0x00, 0x00, 0xa0, 0x06, 0x00, 0x00, 0x01, 0x00, 0x00, 0x00
        /* <DEDUP_REMOVED lines=806> */
        /*32a4*/ 	.byte	0x90, 0x9c, 0x02, 0x00, 0x01, 0x00, 0x00, 0x00, 0xb0, 0x9c, 0x02, 0x00


	//----- nvinfo : EIATTR_MERCURY_ISA_VERSION
	.align		4
.L_27:
        /*32b0*/ 	.byte	0x03, 0x5f
        /*32b2*/ 	.short	0x0101


	//----- nvinfo : EIATTR_INT_WARP_WIDE_INSTR_OFFSETS
	.align		4
        /*32b4*/ 	.byte	0x04, 0x31
        /*32b6*/ 	.short	(.L_29 - .L_28)


	//   ....[0]....
.L_28:
        /*32b8*/ 	.word	0x00000540


	//   ....[1]....
        /*32bc*/ 	.word	0x00000550


	//   ....[2]....
        /*32c0*/ 	.word	0x00000690


	//----- nvinfo : EIATTR_COOP_GROUP_MASK_REGIDS
	.align		4
.L_29:
        /*32c4*/ 	.byte	0x04, 0x29
        /*32c6*/ 	.short	(.L_31 - .L_30)


	//   ....[0]....
.L_30:
        /*32c8*/ 	.word	0xffffffff


	//   ....[1]....
        /*32cc*/ 	.word	0xffffffff


	//   ....[2]....
        /*32d0*/ 	.word	0xffffffff


	//   ....[3]....
        /*32d4*/ 	.word	0xffffffff


	//   ....[4]....
        /*32d8*/ 	.word	0xffffffff


	//----- nvinfo : EIATTR_COOP_GROUP_INSTR_OFFSETS
	.align		4
.L_31:
        /*32dc*/ 	.byte	0x04, 0x28
        /*32de*/ 	.short	(.L_33 - .L_32)


	//   ....[0]....
.L_32:
        /*32e0*/ 	.word	0x00000070


	//   ....[1]....
        /*32e4*/ 	.word	0x00000080


	//   ....[2]....
        /*32e8*/ 	.word	0x000001a0


	//   ....[3]....
        /*32ec*/ 	.word	0x00000480


	//   ....[4]....
        /*32f0*/ 	.word	0x00001130


	//----- nvinfo : EIATTR_REG_RECONFIG
	.align		4
.L_33:
        /*32f4*/ 	.byte	0x01, 0x54
	.zero		2


	//----- nvinfo : EIATTR_SYSCALL_OFFSETS
	.align		4
        /*32f8*/ 	.byte	0x04, 0x46
        /*32fa*/ 	.short	(.L_35 - .L_34)


	//   ....[0]....
.L_34:
        /*32fc*/ 	.word	0x000012e0


	//----- nvinfo : EIATTR_MBARRIER_INSTR_OFFSETS
	.align		4
.L_35:
        /*3300*/ 	.byte	0x04, 0x39
        /*3302*/ 	.short	(.L_37 - .L_36)


	//   ....[0]....
.L_36:
        /*3304*/ 	.word	0x00000340
        /*3308*/ 	.word	0x000000ff
        /*330c*/ 	.word	0x00000000
        /*3310*/ 	.short	0x0100
        /*3312*/ 	.byte	0x09
	.zero		1


	//   ....[1]....
        /*3314*/ 	.word	0x00000350
        /*3318*/ 	.word	0x000000ff
        /*331c*/ 	.word	0x00000048
        /*3320*/ 	.short	0x0100
        /*3322*/ 	.byte	0x09
	.zero		1


	//   ....[2]....
        /*3324*/ 	.word	0x00000360
        /*3328*/ 	.word	0x000000ff
        /*332c*/ 	.word	0x00000008
        /*3330*/ 	.short	0x0100
        /*3332*/ 	.byte	0x09
	.zero		1


	//   ....[3]....
        /*3334*/ 	.word	0x00000370
        /*3338*/ 	.word	0x000000ff
        /*333c*/ 	.word	0x00000050
        /*3340*/ 	.short	0x0100
        /*3342*/ 	.byte	0x09
	.zero		1


	//   ....[4]....
        /*3344*/ 	.word	0x00000380
        /*3348*/ 	.word	0x000000ff
        /*334c*/ 	.word	0x00000010
        /*3350*/ 	.short	0x0100
        /*3352*/ 	.byte	0x09
	.zero		1


	//   ....[5]....
        /*3354*/ 	.word	0x00000390
        /*3358*/ 	.word	0x000000ff
        /*335c*/ 	.word	0x00000058
        /*3360*/ 	.short	0x0100
        /*3362*/ 	.byte	0x09
	.zero		1


	//   ....[6]....
        /*3364*/ 	.word	0x000003a0
        /*3368*/ 	.word	0x000000ff
        /*336c*/ 	.word	0x00000018
        /*3370*/ 	.short	0x0100
        /*3372*/ 	.byte	0x09
	.zero		1


	//   ....[7]....
        /*3374*/ 	.word	0x000003b0
        /*3378*/ 	.word	0x000000ff
        /*337c*/ 	.word	0x00000060
        /*3380*/ 	.short	0x0100
        /*3382*/ 	.byte	0x09
	.zero		1


	//   ....[8]....
        /*3384*/ 	.word	0x000003c0
        /*3388*/ 	.word	0x000000ff
        /*338c*/ 	.word	0x00000020
        /*3390*/ 	.short	0x0100
        /*3392*/ 	.byte	0x09
	.zero		1


	//   ....[9]....
        /*3394*/ 	.word	0x000003d0
        /*3398*/ 	.word	0x000000ff
        /*339c*/ 	.word	0x00000068
        /*33a0*/ 	.short	0x0100
        /*33a2*/ 	.byte	0x09
	.zero		1


	//   ....[10]....
        /*33a4*/ 	.word	0x000003e0
        /*33a8*/ 	.word	0x000000ff
        /*33ac*/ 	.word	0x00000028
        /*33b0*/ 	.short	0x0100
        /*33b2*/ 	.byte	0x09
	.zero		1


	//   ....[11]....
        /*33b4*/ 	.word	0x000003f0
        /*33b8*/ 	.word	0x000000ff
        /*33bc*/ 	.word	0x00000070
        /*33c0*/ 	.short	0x0100
        /*33c2*/ 	.byte	0x09
	.zero		1


	//   ....[12]....
        /*33c4*/ 	.word	0x00000400
        /*33c8*/ 	.word	0x000000ff
        /*33cc*/ 	.word	0x00000030
        /*33d0*/ 	.short	0x0100
        /*33d2*/ 	.byte	0x09
	.zero		1


	//   ....[13]....
        /*33d4*/ 	.word	0x00000410
        /*33d8*/ 	.word	0x000000ff
        /*33dc*/ 	.word	0x00000078
        /*33e0*/ 	.short	0x0100
        /*33e2*/ 	.byte	0x09
	.zero		1


	//   ....[14]....
        /*33e4*/ 	.word	0x00000420
        /*33e8*/ 	.word	0x000000ff
        /*33ec*/ 	.word	0x00000038
        /*33f0*/ 	.short	0x0100
        /*33f2*/ 	.byte	0x09
	.zero		1


	//   ....[15]....
        /*33f4*/ 	.word	0x00000430
        /*33f8*/ 	.word	0x000000ff
        /*33fc*/ 	.word	0x00000080
        /*3400*/ 	.short	0x0100
        /*3402*/ 	.byte	0x09
	.zero		1


	//   ....[16]....
        /*3404*/ 	.word	0x00000440
        /*3408*/ 	.word	0x000000ff
        /*340c*/ 	.word	0x00000040
        /*3410*/ 	.short	0x0100
        /*3412*/ 	.byte	0x09
	.zero		1


	//   ....[17]....
        /*3414*/ 	.word	0x00000450
        /*3418*/ 	.word	0x000000ff
        /*341c*/ 	.word	0x00000088
        /*3420*/ 	.short	0x0100
        /*3422*/ 	.byte	0x09
	.zero		1


	//   ....[18]....
        /*3424*/ 	.word	0x000006c0
        /*3428*/ 	.word	0x000000ff
        /*342c*/ 	.word	0x000000a0
        /*3430*/ 	.short	0x0100
        /*3432*/ 	.byte	0x06
	.zero		1


	//   ....[19]....
        /*3434*/ 	.word	0x000006d0
        /*3438*/ 	.word	0x000000ff
        /*343c*/ 	.word	0x000000a8
        /*3440*/ 	.short	0x0100
        /*3442*/ 	.byte	0x06
	.zero		1


	//   ....[20]....
        /*3444*/ 	.word	0x00001380
        /*3448*/ 	.word	0x00000003
        /*344c*/ 	.word	0x00000000
        /*3450*/ 	.short	0x010a
        /*3452*/ 	.byte	0x3f
	.zero		1


	//   ....[21]....
        /*3454*/ 	.word	0x000013c0
        /*3458*/ 	.word	0x00000003
        /*345c*/ 	.word	0x00000000
        /*3460*/ 	.short	0x010a
        /*3462*/ 	.byte	0x3f
	.zero		1


	//   ....[22]....
        /*3464*/ 	.word	0x000025a0
        /*3468*/ 	.word	0x000000ff
        /*346c*/ 	.word	0x00000000
        /*3470*/ 	.short	0x010a
        /*3472*/ 	.byte	0x04
	.zero		1


	//   ....[23]....
        /*3474*/ 	.word	0x000025e0
        /*3478*/ 	.word	0x000000ff
        /*347c*/ 	.word	0x00000000
        /*3480*/ 	.short	0x010a
        /*3482*/ 	.byte	0x04
	.zero		1


	//   ....[24]....
        /*3484*/ 	.word	0x00004d70
        /*3488*/ 	.word	0x000000ff
        /*348c*/ 	.word	0x00000000
        /*3490*/ 	.short	0x0101
        /*3492*/ 	.byte	0x04
	.zero		1


	//   ....[25]....
        /*3494*/ 	.word	0x00004f30
        /*3498*/ 	.word	0x00000000
        /*349c*/ 	.word	0x00000000
        /*34a0*/ 	.short	0x0101
        /*34a2*/ 	.byte	0x3f
	.zero		1


	//   ....[26]....
        /*34a4*/ 	.word	0x00029850
        /*34a8*/ 	.word	0x0000000e
        /*34ac*/ 	.word	0x00000048
        /*34b0*/ 	.short	0x010a
        /*34b2*/ 	.byte	0x3f
	.zero		1


	//   ....[27]....
        /*34b4*/ 	.word	0x00029bb0
        /*34b8*/ 	.word	0x00000002
        /*34bc*/ 	.word	0x000000a8
        /*34c0*/ 	.short	0x0101
        /*34c2*/ 	.byte	0x3f
	.zero		1


	//   ....[28]....
        /*34c4*/ 	.word	0x0002a380
        /*34c8*/ 	.word	0x00000004
        /*34cc*/ 	.word	0x00000000
        /*34d0*/ 	.short	0x010a
        /*34d2*/ 	.byte	0x3f
	.zero		1


	//   ....[29]....
        /*34d4*/ 	.word	0x0002a410
        /*34d8*/ 	.word	0x00000003
        /*34dc*/ 	.word	0x00000000
        /*34e0*/ 	.short	0x010a
        /*34e2*/ 	.byte	0x3f
	.zero		1


	//   ....[30]....
        /*34e4*/ 	.word	0x0002a4a0
        /*34e8*/ 	.word	0x00000003
        /*34ec*/ 	.word	0x00000000
        /*34f0*/ 	.short	0x010a
        /*34f2*/ 	.byte	0x3f
	.zero		1


	//   ....[31]....
        /*34f4*/ 	.word	0x0002a530
        /*34f8*/ 	.word	0x00000003
        /*34fc*/ 	.word	0x00000000
        /*3500*/ 	.short	0x010a
        /*3502*/ 	.byte	0x3f
	.zero		1


	//   ....[32]....
        /*3504*/ 	.word	0x0002a5c0
        /*3508*/ 	.word	0x00000003
        /*350c*/ 	.word	0x00000000
        /*3510*/ 	.short	0x010a
        /*3512*/ 	.byte	0x3f
	.zero		1


	//   ....[33]....
        /*3514*/ 	.word	0x0002a650
        /*3518*/ 	.word	0x00000003
        /*351c*/ 	.word	0x00000000
        /*3520*/ 	.short	0x010a
        /*3522*/ 	.byte	0x3f
	.zero		1


	//   ....[34]....
        /*3524*/ 	.word	0x0002a6e0
        /*3528*/ 	.word	0x00000003
        /*352c*/ 	.word	0x00000000
        /*3530*/ 	.short	0x010a
        /*3532*/ 	.byte	0x3f
	.zero		1


	//   ....[35]....
        /*3534*/ 	.word	0x0002a770
        /*3538*/ 	.word	0x00000003
        /*353c*/ 	.word	0x00000000
        /*3540*/ 	.short	0x010a
        /*3542*/ 	.byte	0x3f
	.zero		1


	//   ....[36]....
        /*3544*/ 	.word	0x0002a800
        /*3548*/ 	.word	0x00000003
        /*354c*/ 	.word	0x00000000
        /*3550*/ 	.short	0x010a
        /*3552*/ 	.byte	0x3f
	.zero		1


	//   ....[37]....
        /*3554*/ 	.word	0x0002a860
        /*3558*/ 	.word	0x00000003
        /*355c*/ 	.word	0x00000000
        /*3560*/ 	.short	0x010a
        /*3562*/ 	.byte	0x3f
	.zero		1


	//   ....[38]....
        /*3564*/ 	.word	0x0002a8c0
        /*3568*/ 	.word	0x00000006
        /*356c*/ 	.word	0x00000000
        /*3570*/ 	.short	0x010a
        /*3572*/ 	.byte	0x3f
	.zero		1


	//   ....[39]....
        /*3574*/ 	.word	0x0002a990
        /*3578*/ 	.word	0x0000000e
        /*357c*/ 	.word	0x00000048
        /*3580*/ 	.short	0x010a
        /*3582*/ 	.byte	0x3f
	.zero		1


	//   ....[40]....
        /*3584*/ 	.word	0x0002aa60
        /*3588*/ 	.word	0x00000004
        /*358c*/ 	.word	0x00000000
        /*3590*/ 	.short	0x010a
        /*3592*/ 	.byte	0x3f
	.zero		1


	//   ....[41]....
        /*3594*/ 	.word	0x0002aab0
        /*3598*/ 	.word	0x00000003
        /*359c*/ 	.word	0x00000000
        /*35a0*/ 	.short	0x010a
        /*35a2*/ 	.byte	0x3f
	.zero		1


	//   ....[42]....
        /*35a4*/ 	.word	0x0002ab00
        /*35a8*/ 	.word	0x00000003
        /*35ac*/ 	.word	0x00000000
        /*35b0*/ 	.short	0x010a
        /*35b2*/ 	.byte	0x3f
	.zero		1


	//   ....[43]....
        /*35b4*/ 	.word	0x0002ab50
        /*35b8*/ 	.word	0x00000003
        /*35bc*/ 	.word	0x00000000
        /*35c0*/ 	.short	0x010a
        /*35c2*/ 	.byte	0x3f
	.zero		1


	//   ....[44]....
        /*35c4*/ 	.word	0x0002aba0
        /*35c8*/ 	.word	0x00000003
        /*35cc*/ 	.word	0x00000000
        /*35d0*/ 	.short	0x010a
        /*35d2*/ 	.byte	0x3f
	.zero		1


	//   ....[45]....
        /*35d4*/ 	.word	0x0002abf0
        /*35d8*/ 	.word	0x00000003
        /*35dc*/ 	.word	0x00000000
        /*35e0*/ 	.short	0x010a
        /*35e2*/ 	.byte	0x3f
	.zero		1


	//   ....[46]....
        /*35e4*/ 	.word	0x0002ac40
        /*35e8*/ 	.word	0x00000003
        /*35ec*/ 	.word	0x00000000
        /*35f0*/ 	.short	0x010a
        /*35f2*/ 	.byte	0x3f
	.zero		1


	//   ....[47]....
        /*35f4*/ 	.word	0x0002ac90
        /*35f8*/ 	.word	0x00000003
        /*35fc*/ 	.word	0x00000000
        /*3600*/ 	.short	0x010a
        /*3602*/ 	.byte	0x3f
	.zero		1


	//----- nvinfo : EIATTR_NUM_MBARRIERS
	.align		4
.L_37:
        /*3604*/ 	.byte	0x03, 0x38
        /*3606*/ 	.short	0x0014


	//----- nvinfo : EIATTR_EXIT_INSTR_OFFSETS
	.align		4
        /*3608*/ 	.byte	0x04, 0x1c
        /*360a*/ 	.short	(.L_39 - .L_38)


	//   ....[0]....
.L_38:
        /*360c*/ 	.word	0x00000730


	//   ....[1]....
        /*3610*/ 	.word	0x00001050


	//   ....[2]....
        /*3614*/ 	.word	0x00028e70


	//   ....[3]....
        /*3618*/ 	.word	0x000294e0


	//   ....[4]....
        /*361c*/ 	.word	0x0002a850


	//----- nvinfo : EIATTR_MAX_THREADS
	.align		4
.L_39:
        /*3620*/ 	.byte	0x04, 0x05
        /*3622*/ 	.short	(.L_41 - .L_40)
.L_40:
        /*3624*/ 	.word	0x00000180
        /*3628*/ 	.word	0x00000001
        /*362c*/ 	.word	0x00000001


	//----- nvinfo : EIATTR_CRS_STACK_SIZE
	.align		4
.L_41:
        /*3630*/ 	.byte	0x04, 0x1e
        /*3632*/ 	.short	(.L_43 - .L_42)
.L_42:
        /*3634*/ 	.word	0x00000000


	//----- nvinfo : EIATTR_CBANK_PARAM_SIZE
	.align		4
.L_43:
        /*3638*/ 	.byte	0x03, 0x19
        /*363a*/ 	.short	0x0470


	//----- nvinfo : EIATTR_PARAM_CBANK
	.align		4
        /*363c*/ 	.byte	0x04, 0x0a
        /*363e*/ 	.short	(.L_45 - .L_44)
	.align		4
.L_44:
        /*3640*/ 	.word	index@(.nv.constant0._ZN7cutlass13device_kernelINS_4gemm6kernel13GemmUniversalIN4cute5tupleIJiiiiEEENS1_10collective13CollectiveMmaINS1_34MainloopSm90TmaGmmaWarpSpecializedILi9ENS5_IJNS4_1CILi1EEESB_SB_EEENS1_35KernelTmaWarpSpecializedCooperativeEEENS5_IJNSA_ILi256EEENSA_ILi512EEENSA_ILi16EEEEEENS_10bfloat16_tENS5_IJlSB_lEEESJ_SK_NS4_8TiledMMAINS4_8MMA_AtomIJNS4_4SM904GMMA28MMA_64x256x16_F32BF16BF16_SSILNSO_5MajorE0ELSQ_0ELNSO_7ScaleInE1ELSR_1EEEEEENS4_6LayoutINS5_IJNSA_ILi2EEESB_SB_EEENS5_IJSB_NSA_ILi0EEESX_EEEEENS5_IJNS4_10UnderscoreES10_S10_EEEEENS4_13SM90_TMA_LOADENS4_14ComposedLayoutINS4_7SwizzleILi1ELi4ELi3EEENS4_18smem_ptr_flag_bitsILi16EEENSU_INS5_IJNSA_ILi8EEESH_EEENS5_IJSH_SB_EEEEEEEvNS4_8identityES13_S1D_vS1E_EENS_8epilogue10collective6detail29Sm90TmaWarpSpecializedAdapterINS1H_15DefaultEpilogueISJ_SK_SK_NS1G_6thread17LinearCombinationISJ_Li1EffLNS1L_9ScaleType4KindE0ELNS_15FloatRoundStyleE2ESJ_EENS1_15EpilogueDefaultEEEEEvvEEEEvNT_6ParamsE)
        /*3644*/ 	.short	0x0210
        /*3646*/ 	.short	0x0470


	//----- nvinfo : EIATTR_SW_WAR
	.align		4
.L_45:
        /*3648*/ 	.byte	0x04, 0x36
        /*364a*/ 	.short	(.L_47 - .L_46)
.L_46:
        /*364c*/ 	.word	0x00000008
.L_47:


//--------------------- .nv.callgraph             --------------------------
	.section	.nv.callgraph,"",@"SHT_CUDA_CALLGRAPH"
	.align	4
	.sectionentsize	8
	.align		4
        /*0000*/ 	.word	0x00000000
	.align		4
        /*0004*/ 	.word	0xffffffff
	.align		4
        /*0008*/ 	.word	index@(_ZN7cutlass13device_kernelINS_4gemm6kernel13GemmUniversalIN4cute5tupleIJiiiiEEENS1_10collective13CollectiveMmaINS1_34MainloopSm90TmaGmmaWarpSpecializedILi9ENS5_IJNS4_1CILi1EEESB_SB_EEENS1_35KernelTmaWarpSpecializedCooperativeEEENS5_IJNSA_ILi256EEENSA_ILi512EEENSA_ILi16EEEEEENS_10bfloat16_tENS5_IJlSB_lEEESJ_SK_NS4_8TiledMMAINS4_8MMA_AtomIJNS4_4SM904GMMA28MMA_64x256x16_F32BF16BF16_SSILNSO_5MajorE0ELSQ_0ELNSO_7ScaleInE1ELSR_1EEEEEENS4_6LayoutINS5_IJNSA_ILi2EEESB_SB_EEENS5_IJSB_NSA_ILi0EEESX_EEEEENS5_IJNS4_10UnderscoreES10_S10_EEEEENS4_13SM90_TMA_LOADENS4_14ComposedLayoutINS4_7SwizzleILi1ELi4ELi3EEENS4_18smem_ptr_flag_bitsILi16EEENSU_INS5_IJNSA_ILi8EEESH_EEENS5_IJSH_SB_EEEEEEEvNS4_8identityES13_S1D_vS1E_EENS_8epilogue10collective6detail29Sm90TmaWarpSpecializedAdapterINS1H_15DefaultEpilogueISJ_SK_SK_NS1G_6thread17LinearCombinationISJ_Li1EffLNS1L_9ScaleType4KindE0ELNS_15FloatRoundStyleE2ESJ_EENS1_15EpilogueDefaultEEEEEvvEEEEvNT_6ParamsE)
	.align		4
        /*000c*/ 	.word	index@(__assertfail)
	.align		4
        /*0010*/ 	.word	0x00000000
	.align		4
        /*0014*/ 	.word	0xfffffffe
	.align		4
        /*0018*/ 	.word	0x00000000
	.align		4
        /*001c*/ 	.word	0xfffffffd
	.align		4
        /*0020*/ 	.word	0x00000000
	.align		4
        /*0024*/ 	.word	0xfffffffc


//--------------------- .nv.constant4             --------------------------
	.section	.nv.constant4,"a",@progbits
	.align	8
	.align		8
.nv.constant4:
        /*0000*/ 	.dword	__assertfail
	.align		8
        /*0008*/ 	.dword	__unnamed_1
	.align		8
        /*0010*/ 	.dword	_ZN40_INTERNAL_ef040140_4_k_cu_bb52d29f_157294cuda3std3__45__cpo5beginE
	.align		8
        /*0018*/ 	.dword	_ZN40_INTERNAL_ef040140_4_k_cu_bb52d29f_157294cuda3std3__45__cpo3endE
	.align		8
        /*0020*/ 	.dword	_ZN40_INTERNAL_ef040140_4_k_cu_bb52d29f_157294cuda3std3__45__cpo6cbeginE
	.align		8
        /*0028*/ 	.dword	_ZN40_INTERNAL_ef040140_4_k_cu_bb52d29f_157294cuda3std3__45__cpo4cendE
	.align		8
        /*0030*/ 	.dword	_ZN40_INTERNAL_ef040140_4_k_cu_bb52d29f_157294cuda3std3__442_GLOBAL__N__ef040140_4_k_cu_bb52d29f_157296ignoreE
	.align		8
        /*0038*/ 	.dword	_ZN40_INTERNAL_ef040140_4_k_cu_bb52d29f_157294cuda3std3__419piecewise_constructE
	.align		8
        /*0040*/ 	.dword	_ZN40_INTERNAL_ef040140_4_k_cu_bb52d29f_157294cuda3std3__48in_placeE
	.align		8
        /*0048*/ 	.dword	_ZN40_INTERNAL_ef040140_4_k_cu_bb52d29f_157294cuda3std6ranges3__45__cpo4swapE
	.align		8
        /*0050*/ 	.dword	_ZN40_INTERNAL_ef040140_4_k_cu_bb52d29f_157294cuda3std6ranges3__45__cpo9iter_moveE
	.align		8
        /*0058*/ 	.dword	_ZN40_INTERNAL_ef040140_4_k_cu_bb52d29f_157294cute7productE
	.align		8
        /*0060*/ 	.dword	_ZN40_INTERNAL_ef040140_4_k_cu_bb52d29f_157294cute1_E
	.align		8
        /*0068*/ 	.dword	$str$22
	.align		8
        /*0070*/ 	.dword	$str$23


//--------------------- .text._ZN7cutlass13device_kernelINS_4gemm6kernel13GemmUniversalIN4cute5tupleIJiiiiEEENS1_10collective13CollectiveMmaINS1_34MainloopSm90TmaGmmaWarpSpecializedILi9ENS5_IJNS4_1CILi1EEESB_SB_EEENS1_35KernelTmaWarpSpecializedCooperativeEEENS5_IJNSA_ILi256EEENSA_ILi512EEENSA_ILi16EEEEEENS_10bfloat16_tENS5_IJlSB_lEEESJ_SK_NS4_8TiledMMAINS4_8MMA_AtomIJNS4_4SM904GMMA28MMA_64x256x16_F32BF16BF16_SSILNSO_5MajorE0ELSQ_0ELNSO_7ScaleInE1ELSR_1EEEEEENS4_6LayoutINS5_IJNSA_ILi2EEESB_SB_EEENS5_IJSB_NSA_ILi0EEESX_EEEEENS5_IJNS4_10UnderscoreES10_S10_EEEEENS4_13SM90_TMA_LOADENS4_14ComposedLayoutINS4_7SwizzleILi1ELi4ELi3EEENS4_18smem_ptr_flag_bitsILi16EEENSU_INS5_IJNSA_ILi8EEESH_EEENS5_IJSH_SB_EEEEEEEvNS4_8identityES13_S1D_vS1E_EENS_8epilogue10collective6detail29Sm90TmaWarpSpecializedAdapterINS1H_15DefaultEpilogueISJ_SK_SK_NS1G_6thread17LinearCombinationISJ_Li1EffLNS1L_9ScaleType4KindE0ELNS_15FloatRoundStyleE2ESJ_EENS1_15EpilogueDefaultEEEEEvvEEEEvNT_6ParamsE --------------------------
	.section	.text._ZN7cutlass13device_kernelINS_4gemm6kernel13GemmUniversalIN4cute5tupleIJiiiiEEENS1_10collective13CollectiveMmaINS1_34MainloopSm90TmaGmmaWarpSpecializedILi9ENS5_IJNS4_1CILi1EEESB_SB_EEENS1_35KernelTmaWarpSpecializedCooperativeEEENS5_IJNSA_ILi256EEENSA_ILi512EEENSA_ILi16EEEEEENS_10bfloat16_tENS5_IJlSB_lEEESJ_SK_NS4_8TiledMMAINS4_8MMA_AtomIJNS4_4SM904GMMA28MMA_64x256x16_F32BF16BF16_SSILNSO_5MajorE0ELSQ_0ELNSO_7ScaleInE1ELSR_1EEEEEENS4_6LayoutINS5_IJNSA_ILi2EEESB_SB_EEENS5_IJSB_NSA_ILi0EEESX_EEEEENS5_IJNS4_10UnderscoreES10_S10_EEEEENS4_13SM90_TMA_LOADENS4_14ComposedLayoutINS4_7SwizzleILi1ELi4ELi3EEENS4_18smem_ptr_flag_bitsILi16EEENSU_INS5_IJNSA_ILi8EEESH_EEENS5_IJSH_SB_EEEEEEEvNS4_8identityES13_S1D_vS1E_EENS_8epilogue10collective6detail29Sm90TmaWarpSpecializedAdapterINS1H_15DefaultEpilogueISJ_SK_SK_NS1G_6thread17LinearCombinationISJ_Li1EffLNS1L_9ScaleType4KindE0ELNS_15FloatRoundStyleE2ESJ_EENS1_15EpilogueDefaultEEEEEvvEEEEvNT_6ParamsE,"ax",@progbits
	.align	128
.text._ZN7cutlass13device_kernelINS_4gemm6kernel13GemmUniversalIN4cute5tupleIJiiiiEEENS1_10collective13CollectiveMmaINS1_34MainloopSm90TmaGmmaWarpSpecializedILi9ENS5_IJNS4_1CILi1EEESB_SB_EEENS1_35KernelTmaWarpSpecializedCooperativeEEENS5_IJNSA_ILi256EEENSA_ILi512EEENSA_ILi16EEEEEENS_10bfloat16_tENS5_IJlSB_lEEESJ_SK_NS4_8TiledMMAINS4_8MMA_AtomIJNS4_4SM904GMMA28MMA_64x256x16_F32BF16BF16_SSILNSO_5MajorE0ELSQ_0ELNSO_7ScaleInE1ELSR_1EEEEEENS4_6LayoutINS5_IJNSA_ILi2EEESB_SB_EEENS5_IJSB_NSA_ILi0EEESX_EEEEENS5_IJNS4_10UnderscoreES10_S10_EEEEENS4_13SM90_TMA_LOADENS4_14ComposedLayoutINS4_7SwizzleILi1ELi4ELi3EEENS4_18smem_ptr_flag_bitsILi16EEENSU_INS5_IJNSA_ILi8EEESH_EEENS5_IJSH_SB_EEEEEEEvNS4_8identityES13_S1D_vS1E_EENS_8epilogue10collective6detail29Sm90TmaWarpSpecializedAdapterINS1H_15DefaultEpilogueISJ_SK_SK_NS1G_6thread17LinearCombinationISJ_Li1EffLNS1L_9ScaleType4KindE0ELNS_15FloatRoundStyleE2ESJ_EENS1_15EpilogueDefaultEEEEEvvEEEEvNT_6ParamsE:
        .type           _ZN7cutlass13device_kernelINS_4gemm6kernel13GemmUniversalIN4cute5tupleIJiiiiEEENS1_10collective13CollectiveMmaINS1_34MainloopSm90TmaGmmaWarpSpecializedILi9ENS5_IJNS4_1CILi1EEESB_SB_EEENS1_35KernelTmaWarpSpecializedCooperativeEEENS5_IJNSA_ILi256EEENSA_ILi512EEENSA_ILi16EEEEEENS_10bfloat16_tENS5_IJlSB_lEEESJ_SK_NS4_8TiledMMAINS4_8MMA_AtomIJNS4_4SM904GMMA28MMA_64x256x16_F32BF16BF16_SSILNSO_5MajorE0ELSQ_0ELNSO_7ScaleInE1ELSR_1EEEEEENS4_6LayoutINS5_IJNSA_ILi2EEESB_SB_EEENS5_IJSB_NSA_ILi0EEESX_EEEEENS5_IJNS4_10UnderscoreES10_S10_EEEEENS4_13SM90_TMA_LOADENS4_14ComposedLayoutINS4_7SwizzleILi1ELi4ELi3EEENS4_18smem_ptr_flag_bitsILi16EEENSU_INS5_IJNSA_ILi8EEESH_EEENS5_IJSH_SB_EEEEEEEvNS4_8identityES13_S1D_vS1E_EENS_8epilogue10collective6detail29Sm90TmaWarpSpecializedAdapterINS1H_15DefaultEpilogueISJ_SK_SK_NS1G_6thread17LinearCombinationISJ_Li1EffLNS1L_9ScaleType4KindE0ELNS_15FloatRoundStyleE2ESJ_EENS1_15EpilogueDefaultEEEEEvvEEEEvNT_6ParamsE,@function
        .size           _ZN7cutlass13device_kernelINS_4gemm6kernel13GemmUniversalIN4cute5tupleIJiiiiEEENS1_10collective13CollectiveMmaINS1_34MainloopSm90TmaGmmaWarpSpecializedILi9ENS5_IJNS4_1CILi1EEESB_SB_EEENS1_35KernelTmaWarpSpecializedCooperativeEEENS5_IJNSA_ILi256EEENSA_ILi512EEENSA_ILi16EEEEEENS_10bfloat16_tENS5_IJlSB_lEEESJ_SK_NS4_8TiledMMAINS4_8MMA_AtomIJNS4_4SM904GMMA28MMA_64x256x16_F32BF16BF16_SSILNSO_5MajorE0ELSQ_0ELNSO_7ScaleInE1ELSR_1EEEEEENS4_6LayoutINS5_IJNSA_ILi2EEESB_SB_EEENS5_IJSB_NSA_ILi0EEESX_EEEEENS5_IJNS4_10UnderscoreES10_S10_EEEEENS4_13SM90_TMA_LOADENS4_14ComposedLayoutINS4_7SwizzleILi1ELi4ELi3EEENS4_18smem_ptr_flag_bitsILi16EEENSU_INS5_IJNSA_ILi8EEESH_EEENS5_IJSH_SB_EEEEEEEvNS4_8identityES13_S1D_vS1E_EENS_8epilogue10collective6detail29Sm90TmaWarpSpecializedAdapterINS1H_15DefaultEpilogueISJ_SK_SK_NS1G_6thread17LinearCombinationISJ_Li1EffLNS1L_9ScaleType4KindE0ELNS_15FloatRoundStyleE2ESJ_EENS1_15EpilogueDefaultEEEEEvvEEEEvNT_6ParamsE,(.L_x_1099 - _ZN7cutlass13device_kernelINS_4gemm6kernel13GemmUniversalIN4cute5tupleIJiiiiEEENS1_10collective13CollectiveMmaINS1_34MainloopSm90TmaGmmaWarpSpecializedILi9ENS5_IJNS4_1CILi1EEESB_SB_EEENS1_35KernelTmaWarpSpecializedCooperativeEEENS5_IJNSA_ILi256EEENSA_ILi512EEENSA_ILi16EEEEEENS_10bfloat16_tENS5_IJlSB_lEEESJ_SK_NS4_8TiledMMAINS4_8MMA_AtomIJNS4_4SM904GMMA28MMA_64x256x16_F32BF16BF16_SSILNSO_5MajorE0ELSQ_0ELNSO_7ScaleInE1ELSR_1EEEEEENS4_6LayoutINS5_IJNSA_ILi2EEESB_SB_EEENS5_IJSB_NSA_ILi0EEESX_EEEEENS5_IJNS4_10UnderscoreES10_S10_EEEEENS4_13SM90_TMA_LOADENS4_14ComposedLayoutINS4_7SwizzleILi1ELi4ELi3EEENS4_18smem_ptr_flag_bitsILi16EEENSU_INS5_IJNSA_ILi8EEESH_EEENS5_IJSH_SB_EEEEEEEvNS4_8identityES13_S1D_vS1E_EENS_8epilogue10collective6detail29Sm90TmaWarpSpecializedAdapterINS1H_15DefaultEpilogueISJ_SK_SK_NS1G_6thread17LinearCombinationISJ_Li1EffLNS1L_9ScaleType4KindE0ELNS_15FloatRoundStyleE2ESJ_EENS1_15EpilogueDefaultEEEEEvvEEEEvNT_6ParamsE)
        .other          _ZN7cutlass13device_kernelINS_4gemm6kernel13GemmUniversalIN4cute5tupleIJiiiiEEENS1_10collective13CollectiveMmaINS1_34MainloopSm90TmaGmmaWarpSpecializedILi9ENS5_IJNS4_1CILi1EEESB_SB_EEENS1_35KernelTmaWarpSpecializedCooperativeEEENS5_IJNSA_ILi256EEENSA_ILi512EEENSA_ILi16EEEEEENS_10bfloat16_tENS5_IJlSB_lEEESJ_SK_NS4_8TiledMMAINS4_8MMA_AtomIJNS4_4SM904GMMA28MMA_64x256x16_F32BF16BF16_SSILNSO_5MajorE0ELSQ_0ELNSO_7ScaleInE1ELSR_1EEEEEENS4_6LayoutINS5_IJNSA_ILi2EEESB_SB_EEENS5_IJSB_NSA_ILi0EEESX_EEEEENS5_IJNS4_10UnderscoreES10_S10_EEEEENS4_13SM90_TMA_LOADENS4_14ComposedLayoutINS4_7SwizzleILi1ELi4ELi3EEENS4_18smem_ptr_flag_bitsILi16EEENSU_INS5_IJNSA_ILi8EEESH_EEENS5_IJSH_SB_EEEEEEEvNS4_8identityES13_S1D_vS1E_EENS_8epilogue10collective6detail29Sm90TmaWarpSpecializedAdapterINS1H_15DefaultEpilogueISJ_SK_SK_NS1G_6thread17LinearCombinationISJ_Li1EffLNS1L_9ScaleType4KindE0ELNS_15FloatRoundStyleE2ESJ_EENS1_15EpilogueDefaultEEEEEvvEEEEvNT_6ParamsE,@"STO_CUDA_ENTRY STV_DEFAULT"
_ZN7cutlass13device_kernelINS_4gemm6kernel13GemmUniversalIN4cute5tupleIJiiiiEEENS1_10collective13CollectiveMmaINS1_34MainloopSm90TmaGmmaWarpSpecializedILi9ENS5_IJNS4_1CILi1EEESB_SB_EEENS1_35KernelTmaWarpSpecializedCooperativeEEENS5_IJNSA_ILi256EEENSA_ILi512EEENSA_ILi16EEEEEENS_10bfloat16_tENS5_IJlSB_lEEESJ_SK_NS4_8TiledMMAINS4_8MMA_AtomIJNS4_4SM904GMMA28MMA_64x256x16_F32BF16BF16_SSILNSO_5MajorE0ELSQ_0ELNSO_7ScaleInE1ELSR_1EEEEEENS4_6LayoutINS5_IJNSA_ILi2EEESB_SB_EEENS5_IJSB_NSA_ILi0EEESX_EEEEENS5_IJNS4_10UnderscoreES10_S10_EEEEENS4_13SM90_TMA_LOADENS4_14ComposedLayoutINS4_7SwizzleILi1ELi4ELi3EEENS4_18smem_ptr_flag_bitsILi16EEENSU_INS5_IJNSA_ILi8EEESH_EEENS5_IJSH_SB_EEEEEEEvNS4_8identityES13_S1D_vS1E_EENS_8epilogue10collective6detail29Sm90TmaWarpSpecializedAdapterINS1H_15DefaultEpilogueISJ_SK_SK_NS1G_6thread17LinearCombinationISJ_Li1EffLNS1L_9ScaleType4KindE0ELNS_15FloatRoundStyleE2ESJ_EENS1_15EpilogueDefaultEEEEEvvEEEEvNT_6ParamsE:
[----:B------:R-:W0:Y:S02]  /*0000*/  LDC R1, c[0x0][0x28] ;  /* 0x00000a00ff017b82 */ /* 0x000e240000000800 */
[----:B0-----:R-:W-:Y:S01]  /*0010*/  VIADD R1, R1, 0xfffff698 ;  /* 0xfffff69801017836 */ /* 0x001fe20000000000 */
[----:B------:R-:W0:Y:S01]  /*0020*/  S2R R2, SR_TID.X ;  /* 0x0000000000027919 */ /* 0x000e220000002100 */
[----:B------:R-:W-:Y:S01]  /*0030*/  ELECT P0, URZ, PT ;  /* 0x00000000003f782f */ /* 0x000fe20003800000 */
[----:B------:R-:W-:Y:S01]  /*0040*/  BSSY B0, `(.L_x_0) ;  /* 0x0000015000007945 */ /* 0x000fe20003800000 */
[--C-:B0-----:R-:W-:Y:S02]  /*0050*/  SHF.R.U32.HI R0, RZ, 0x5, R2.reuse ;  /* 0x00000005ff007819 */ /* 0x101fe40000011602 */
[----:B------:R-:W-:-:S03]  /*0060*/  SHF.R.U32.HI R2, RZ, 0x7, R2 ;  /* 0x00000007ff027819 */ /* 0x000fc60000011602 */
[----:B------:R-:W0:Y:S04]  /*0070*/  SHFL.IDX PT, R3, R0, RZ, 0x1f ;  /* 0x00001fff00037589 */ /* 0x000e2800000e0000 */
[----:B------:R-:W1:Y:S01]  /*0080*/  SHFL.IDX PT, R2, R2, RZ, 0x1f ;  /* 0x00001fff02027589 */ /* 0x000e6200000e0000 */
[----:B0-----:R-:W-:Y:S02]  /*0090*/  R2UR UR4, R3 ;  /* 0x00000000030472ca */ /* 0x001fe400000e0000 */
[----:B-1----:R-:W-:-:S11]  /*00a0*/  R2UR UR6, R2 ;  /* 0x00000000020672ca */ /* 0x002fd600000e0000 */
[----:B------:R-:W-:Y:S02]  /*00b0*/  USHF.R.S32.HI UR5, URZ, 0x1f, UR4 ;  /* 0x0000001f3f057899 */ /* 0x000fe40008011404 */
[----:B------:R-:W-:Y:S02]  /*00c0*/  ISETP.NE.OR P0, PT, RZ, UR4, !P0 ;  /* 0x00000004ff007c0c */ /* 0x000fe4000c705670 */
[----:B------:R-:W-:-:S04]  /*00d0*/  ULEA.HI UR5, UR5, UR4, URZ, 0x2 ;  /* 0x0000000405057291 */ /* 0x000fc8000f8f103f */
[----:B------:R-:W-:-:S04]  /*00e0*/  ULOP3.LUT UR5, UR5, 0xfffffffc, URZ, 0xc0, !UPT ;  /* 0xfffffffc05057892 */ /* 0x000fc8000f8ec03f */
[----:B------:R-:W-:-:S03]  /*00f0*/  UIADD3 UR8, UR4, -UR5, URZ ;  /* 0x8000000504087290 */ /* 0x000fc6000fffe03f */
[----:B------:R-:W-:Y:S09]  /*0100*/  @P0 BRA `(.L_x_1) ;  /* 0x0000000000200947 */ /* 0x000ff20003800000 */
[----:B------:R-:W-:Y:S02]  /*0110*/  ULDC.64 UR4, c[0x0][0x198] ;  /* 0x0000660000047ab9 */ /* 0x000fe40000000a00 */
[----:B------:R-:W-:Y:S02]  /*0120*/  UIADD3 UR10, UP0, UR4, 0xf0, URZ ;  /* 0x000000f0040a7890 */ /* 0x000fe4000ff1e03f */
[----:B------:R-:W-:Y:S02]  /*0130*/  UIADD3 UR4, UP1, UR4, 0x1f0, URZ ;  /* 0x000001f004047890 */ /* 0x000fe4000ff3e03f */
[----:B------:R-:W-:Y:S02]  /*0140*/  UIADD3.X UR11, URZ, UR5, URZ, UP0, !UPT ;  /* 0x000000053f0b7290 */ /* 0x000fe400087fe43f */
[----:B------:R-:W-:-:S07]  /*0150*/  UIADD3.X UR5, URZ, UR5, URZ, UP1, !UPT ;  /* 0x000000053f057290 */ /* 0x000fce0008ffe43f */
[----:B------:R0:W-:Y:S02]  /*0160*/  UTMACCTL.PF [UR10] ;  /* 0x000000000a0079b9 */ /* 0x0001e40008040000 */
[----:B------:R0:W-:Y:S02]  /*0170*/  UTMACCTL.PF [UR4] ;  /* 0x00000000040079b9 */ /* 0x0001e40008040000 */
[----:B0-----:R-:W-:Y:S01]  /*0180*/  NOP ;  /* 0x0000000000007918 */ /* 0x001fe20000000000 */
.L_x_1:
[----:B------:R-:W-:Y:S05]  /*0190*/  BSYNC B0 ;  /* 0x0000000000007941 */ /* 0x000fea0003800000 */
.L_x_0:
[----:B------:R-:W0:Y:S01]  /*01a0*/  SHFL.IDX PT, R2, R0, RZ, 0x1f ;  /* 0x00001fff00027589 */ /* 0x000e2200000e0000 */
[----:B------:R-:W-:Y:S01]  /*01b0*/  UISETP.NE.AND UP0, UPT, UR8, 0x3, UPT ;  /* 0x000000030800788c */ /* 0x000fe2000bf05270 */
[----:B------:R-:W-:Y:S01]  /*01c0*/  ISETP.NE.AND P1, PT, RZ, UR6, PT ;  /* 0x00000006ff007c0c */ /* 0x000fe2000bf25270 */
[----:B------:R-:W-:Y:S02]  /*01d0*/  UIADD3 UR10, UR6, -0x1, URZ ;  /* 0xffffffff060a7890 */ /* 0x000fe4000fffe03f */
[----:B------:R-:W-:Y:S02]  /*01e0*/  UISETP.EQ.OR UP0, UPT, UR8, URZ, !UP0 ;  /* 0x0000003f0800728c */ /* 0x000fe4000c702670 */
[----:B------:R-:W-:Y:S02]  /*01f0*/  UISETP.GE.U32.AND UP1, UPT, UR10, 0x2, UPT ;  /* 0x000000020a00788c */ /* 0x000fe4000bf26070 */
[----:B------:R-:W-:-:S04]  /*0200*/  UISETP.EQ.AND UP0, UPT, UR6, URZ, UP0 ;  /* 0x0000003f0600728c */ /* 0x000fc80008702270 */
[----:B------:R-:W-:-:S04]  /*0210*/  USEL UR40, URZ, 0x1, !UP0 ;  /* 0x000000013f287887 */ /* 0x000fc8000c000000 */
[----:B------:R-:W-:Y:S01]  /*0220*/  USEL UR40, UR40, 0x2, UP1 ;  /* 0x0000000228287887 */ /* 0x000fe20008800000 */
[----:B0-----:R-:W-:-:S13]  /*0230*/  ISETP.NE.AND P0, PT, R2, RZ, PT ;  /* 0x000000ff0200720c */ /* 0x001fda0003f05270 */
[----:B------:R-:W-:Y:S05]  /*0240*/  @P0 BRA `(.L_x_2) ;  /* 0x00000000008c0947 */ /* 0x000fea0003800000 */
[----:B------:R-:W-:Y:S01]  /*0250*/  ELECT P0, URZ, PT ;  /* 0x00000000003f782f */ /* 0x000fe20003800000 */
[----:B------:R-:W-:-:S12]  /*0260*/  BSSY B0, `(.L_x_2) ;  /* 0x0000021000007945 */ /* 0x000fd80003800000 */
[----:B------:R-:W-:Y:S05]  /*0270*/  @!P0 BRA `(.L_x_3) ;  /* 0x00000000007c8947 */ /* 0x000fea0003800000 */
[----:B------:R-:W0:Y:S01]  /*0280*/  S2UR UR9, SR_CgaCtaId ;  /* 0x00000000000979c3 */ /* 0x000e220000008800 */
[----:B------:R-:W-:Y:S01]  /*0290*/  UMOV UR4, 0x400 ;  /* 0x0000040000047882 */ /* 0x000fe20000000000 */
[----:B------:R-:W-:Y:S01]  /*02a0*/  UMOV UR5, 0x1 ;  /* 0x0000000100057882 */ /* 0x000fe20000000000 */
[----:B------:R-:W-:Y:S02]  /*02b0*/  UMOV UR6, 0x100 ;  /* 0x0000010000067882 */ /* 0x000fe40000000000 */
[----:B------:R-:W-:-:S04]  /*02c0*/  UIADD3 UR6, -UR6, 0x100000, URZ ;  /* 0x0010000006067890 */ /* 0x000fc8000fffe13f */
[----:B------:R-:W-:Y:S02]  /*02d0*/  USHF.L.U32 UR7, UR6, 0xb, URZ ;  /* 0x0000000b06077899 */ /* 0x000fe4000800063f */
[----:B------:R-:W-:Y:S02]  /*02e0*/  USHF.L.U32 UR6, UR6, 0x1, URZ ;  /* 0x0000000106067899 */ /* 0x000fe4000800063f */
[----:B0-----:R-:W-:Y:S02]  /*02f0*/  ULEA UR9, UR9, UR4, 0x18 ;  /* 0x0000000409097291 */ /* 0x001fe4000f8ec03f */
[----:B------:R-:W-:-:S04]  /*0300*/  UIADD3 UR4, -UR5, 0x100000, URZ ;  /* 0x0010000005047890 */ /* 0x000fc8000fffe13f */
[----:B------:R-:W-:Y:S02]  /*0310*/  USHF.L.U32 UR5, UR4, 0xb, URZ ;  /* 0x0000000b04057899 */ /* 0x000fe4000800063f */
[----:B------:R-:W-:Y:S01]  /*0320*/  USHF.L.U32 UR4, UR4, 0x1, URZ ;  /* 0x0000000104047899 */ /* 0x000fe2000800063f */
[----:B------:R-:W0:Y:S11]  /*0330*/  FENCE.VIEW.ASYNC.S ;  /* 0x00000000000073c6 */ /* 0x000e360000000000 */
[----:B0-----:R0:W1:Y:S01]  /*0340*/  SYNCS.EXCH.64 URZ, [UR9], UR4 ;  /* 0x00000004093f75b2 */ /* 0x0010620008000100 */
[----:B------:R0:W2:Y:S01]  /*0350*/  SYNCS.EXCH.64 URZ, [UR9+0x48], UR6 ;  /* 0x00004806093f75b2 */ /* 0x0000a20008000100 */
[----:B------:R0:W3:Y:S01]  /*0360*/  SYNCS.EXCH.64 URZ, [UR9+0x8], UR4 ;  /* 0x00000804093f75b2 */ /* 0x0000e20008000100 */
[----:B------:R0:W4:Y:S01]  /*0370*/  SYNCS.EXCH.64 URZ, [UR9+0x50], UR6 ;  /* 0x00005006093f75b2 */ /* 0x0001220008000100 */
[----:B------:R0:W0:Y:S01]  /*0380*/  SYNCS.EXCH.64 URZ, [UR9+0x10], UR4 ;  /* 0x00001004093f75b2 */ /* 0x0000220008000100 */
        /* <DEDUP_REMOVED lines=13> */
[----:B------:R-:W-:Y:S01]  /*0460*/  NOP ;  /* 0x0000000000007918 */ /* 0x000fe20000000000 */
.L_x_3:
[----:B0-----:R-:W-:Y:S05]  /*0470*/  BSYNC B0 ;  /* 0x0000000000007941 */ /* 0x001fea0003800000 */
.L_x_2:
[----:B------:R-:W0:Y:S01]  /*0480*/  SHFL.IDX PT, R0, R0, RZ, 0x1f ;  /* 0x00001fff00007589 */ /* 0x000e2200000e0000 */
[----:B------:R-:W5:Y:S01]  /*0490*/  LDC R2, c[0x0][0x65c] ;  /* 0x00019700ff027b82 */ /* 0x000f620000000800 */
[----:B------:R-:W-:Y:S01]  /*04a0*/  ELECT P0, URZ, PT ;  /* 0x00000000003f782f */ /* 0x000fe20003800000 */
[----:B------:R-:W-:Y:S01]  /*04b0*/  IMAD.MOV.U32 R5, RZ, RZ, RZ ;  /* 0x000000ffff057224 */ /* 0x000fe200078e00ff */
[----:B------:R-:W1:Y:S01]  /*04c0*/  S2R R4, SR_CTAID.X ;  /* 0x0000000000047919 */ /* 0x000e620000002500 */
[----:B------:R-:W-:Y:S01]  /*04d0*/  UMOV UR4, 0x20 ;  /* 0x0000002000047882 */ /* 0x000fe20000000000 */
[----:B------:R-:W-:Y:S01]  /*04e0*/  NOP ;  /* 0x0000000000007918 */ /* 0x000fe20000000000 */
[----:B------:R-:W-:Y:S01]  /*04f0*/  NOP ;  /* 0x0000000000007918 */ /* 0x000fe20000000000 */
[----:B------:R-:W-:Y:S02]  /*0500*/  LOP3.LUT R18, R18, 0xf7ffffff, RZ, 0xc0, !PT ;  /* 0xf7ffffff12127812 */ /* 0x000fe400078ec0ff */
[----:B0-----:R-:W-:-:S02]  /*0510*/  ISETP.NE.OR P0, PT, R0, RZ, !P0 ;  /* 0x000000ff0000720c */ /* 0x001fc40004705670 */
[----:B-----5:R-:W-:Y:S01]  /*0520*/  ISETP.NE.AND P2, PT, R2, 0x1, PT ;  /* 0x000000010200780c */ /* 0x020fe20003f45270 */
[----:B------:R-:W0:Y:S10]  /*0530*/  S2R R0, SR_CTAID.Y ;  /* 0x0000000000007919 */ /* 0x000e340000002600 */
[----:B------:R-:W-:Y:S01]  /*0540*/  VOTEU.ALL UP0, P0 ;  /* 0x00000000003f7886 */ /* 0x000fe20000000000 */
[----:B------:R-:W-:Y:S01]  /*0550*/  VOTEU.ALL UP1, P0 ;  /* 0x00000000003f7886 */ /* 0x000fe20000020000 */
[----:B------:R-:W1:Y:S01]  /*0560*/  @P2 LDC R7, c[0x0][0x10] ;  /* 0x00000400ff072b82 */ /* 0x000e620000000800 */
[----:B------:R-:W-:Y:S01]  /*0570*/  @P2 IMAD.MOV.U32 R3, RZ, RZ, RZ ;  /* 0x000000ffff032224 */ /* 0x000fe200078e00ff */
[----:B------:R-:W-:Y:S01]  /*0580*/  @P2 LOP3.LUT R18, R18, 0x8000000, RZ, 0xfc, !PT ;  /* 0x0800000012122812 */ /* 0x000fe200078efcff */
[----:B------:R-:W-:Y:S01]  /*0590*/  @P2 IMAD.MOV.U32 R11, RZ, RZ, RZ ;  /* 0x000000ffff0b2224 */ /* 0x000fe200078e00ff */
[----:B------:R-:W-:Y:S01]  /*05a0*/  @!UP0 UMOV UR6, 0x400 ;  /* 0x0000040000068882 */ /* 0x000fe20000000000 */
[----:B------:R-:W-:-:S04]  /*05b0*/  @!UP0 UIADD3 UR4, -UR4, 0x100000, URZ ;  /* 0x0010000004048890 */ /* 0x000fc8000fffe13f */
[----:B------:R-:W-:Y:S02]  /*05c0*/  @!UP0 USHF.L.U32 UR5, UR4, 0xb, URZ ;  /* 0x0000000b04058899 */ /* 0x000fe4000800063f */
[----:B------:R-:W-:Y:S01]  /*05d0*/  @!UP0 USHF.L.U32 UR4, UR4, 0x1, URZ ;  /* 0x0000000104048899 */ /* 0x000fe2000800063f */
[----:B------:R-:W5:Y:S08]  /*05e0*/  @!P2 LDC R9, c[0x0][0xc] ;  /* 0x00000300ff09ab82 */ /* 0x000f700000000800 */
[----:B------:R-:W2:Y:S01]  /*05f0*/  @!UP0 S2UR UR7, SR_CgaCtaId ;  /* 0x00000000000789c3 */ /* 0x000ea20000008800 */
[----:B0-----:R-:W-:-:S04]  /*0600*/  @P2 IMAD.MOV.U32 R2, RZ, RZ, R0 ;  /* 0x000000ffff022224 */ /* 0x001fc800078e0000 */
[----:B-1----:R-:W-:-:S04]  /*0610*/  @P2 IMAD.WIDE.U32 R6, R4, R7, R2 ;  /* 0x0000000704062225 */ /* 0x002fc800078e0002 */
[----:B------:R-:W-:Y:S02]  /*0620*/  @P2 IMAD.MOV.U32 R16, RZ, RZ, R6 ;  /* 0x000000ffff102224 */ /* 0x000fe400078e0006 */
[----:B------:R-:W-:Y:S02]  /*0630*/  @P2 IMAD.IADD R17, R7, 0x1, R11 ;  /* 0x0000000107112824 */ /* 0x000fe400078e020b */
[----:B-----5:R-:W-:-:S04]  /*0640*/  @!P2 IMAD.WIDE.U32 R2, R9, R0, R4 ;  /* 0x000000000902a225 */ /* 0x020fc800078e0004 */
[----:B------:R-:W-:Y:S02]  /*0650*/  @!P2 IMAD.MOV.U32 R16, RZ, RZ, R2 ;  /* 0x000000ffff10a224 */ /* 0x000fe400078e0002 */
[----:B------:R-:W-:Y:S01]  /*0660*/  @!P2 IMAD.MOV.U32 R17, RZ, RZ, R3 ;  /* 0x000000ffff11a224 */ /* 0x000fe200078e0003 */
[----:B--2---:R-:W-:Y:S02]  /*0670*/  @!UP0 ULEA UR6, UR7, UR6, 0x18 ;  /* 0x0000000607068291 */ /* 0x004fe4000f8ec03f */
[----:B------:R0:W-:Y:S01]  /*0680*/  STL [R1+0x604], R16 ;  /* 0x0006041001007387 */ /* 0x0001e20000100800 */
[----:B------:R-:W-:-:S03]  /*0690*/  VOTEU.ALL UP0, P0 ;  /* 0x00000000003f7886 */ /* 0x000fc60000000000 */
[----:B------:R0:W-:Y:S04]  /*06a0*/  STL [R1+0x600], R17 ;  /* 0x0006001101007387 */ /* 0x0001e80000100800 */
[----:B------:R-:W1:Y:S02]  /*06b0*/  FENCE.VIEW.ASYNC.S ;  /* 0x00000000000073c6 */ /* 0x000e640000000000 */
[----:B-1----:R0:W3:Y:S01]  /*06c0*/  @!UP0 SYNCS.EXCH.64 URZ, [UR6+0xa0], UR4 ;  /* 0x0000a004063f85b2 */ /* 0x0020e20008000100 */
[----:B------:R0:W3:Y:S01]  /*06d0*/  @!UP1 SYNCS.EXCH.64 URZ, [UR6+0xa8], UR4 ;  /* 0x0000a804063f95b2 */ /* 0x0000e20008000100 */
[----:B------:R-:W-:Y:S01]  /*06e0*/  NOP ;  /* 0x0000000000007918 */ /* 0x000fe20000000000 */
[----:B---34-:R-:W-:Y:S06]  /*06f0*/  BAR.SYNC.DEFER_BLOCKING 0x0 ;  /* 0x0000000000007b1d */ /* 0x018fec0000010000 */
[----:B0-----:R-:W-:Y:S05]  /*0700*/  @!P1 BRA `(.L_x_4) ;  /* 0x0000028400dc9947 */ /* 0x001fea0003800000 */
[----:B------:R-:W-:-:S06]  /*0710*/  UISETP.GT.U32.AND UP0, UPT, UR10, 0x1, UPT ;  /* 0x000000010a00788c */ /* 0x000fcc000bf04070 */
[----:B------:R-:W-:-:S13]  /*0720*/  PLOP3.LUT P0, PT, PT, PT, UP0, 0x80, 0x0 ;  /* 0x000000000000781c */ /* 0x000fda0003f0f008 */
[----:B------:R-:W-:Y:S05]  /*0730*/  @P0 EXIT ;  /* 0x000000000000094d */ /* 0x000fea0003800000 */
[----:B------:R-:W-:Y:S01]  /*0740*/  ULDC.64 UR4, c[0x0][0x650] ;  /* 0x0001940000047ab9 */ /* 0x000fe20000000a00 */
[----:B------:R-:W-:Y:S01]  /*0750*/  UMOV UR41, 0xffffffff ;  /* 0xffffffff00297882 */ /* 0x000fe20000000000 */
[----:B------:R-:W-:Y:S01]  /*0760*/  ISETP.GE.U32.AND P0, PT, R16, UR4, PT ;  /* 0x0000000410007c0c */ /* 0x000fe2000bf06070 */
[----:B------:R-:W-:Y:S01]  /*0770*/  UMOV UR42, 0xffffffff ;  /* 0xffffffff002a7882 */ /* 0x000fe20000000000 */
[----:B------:R-:W-:Y:S01]  /*0780*/  UMOV UR45, 0xffffffff ;  /* 0xffffffff002d7882 */ /* 0x000fe20000000000 */
[----:B------:R-:W-:Y:S02]  /*0790*/  PRMT R6, RZ, 0x7610, R6 ;  /* 0x00007610ff067816 */ /* 0x000fe40000000006 */
[----:B------:R-:W-:-:S13]  /*07a0*/  ISETP.GE.U32.AND.EX P0, PT, R17, UR5, PT, P0 ;  /* 0x0000000511007c0c */ /* 0x000fda000bf06100 */
[----:B------:R-:W-:Y:S05]  /*07b0*/  @P0 BRA `(.L_x_5) ;  /* 0x00000004006c0947 */ /* 0x000fea0003800000 */
[----:B------:R-:W0:Y:S01]  /*07c0*/  LDC.64 R12, c[0x0][0x628] ;  /* 0x00018a00ff0c7b82 */ /* 0x000e220000000a00 */
[----:B------:R-:W-:Y:S02]  /*07d0*/  IMAD.MOV.U32 R2, RZ, RZ, R16 ;  /* 0x000000ffff027224 */ /* 0x000fe400078e0010 */
[----:B------:R-:W-:-:S05]  /*07e0*/  IMAD.MOV.U32 R3, RZ, RZ, R17 ;  /* 0x000000ffff037224 */ /* 0x000fca00078e0011 */
[----:B------:R-:W1:Y:S08]  /*07f0*/  LDC R10, c[0x0][0x630] ;  /* 0x00018c00ff0a7b82 */ /* 0x000e700000000800 */
[----:B------:R-:W2:Y:S01]  /*0800*/  LDC.64 R14, c[0x0][0x620] ;  /* 0x00018800ff0e7b82 */ /* 0x000ea20000000a00 */
[----:B0-----:R-:W-:-:S04]  /*0810*/  ISETP.NE.U32.AND P0, PT, R12, RZ, PT ;  /* 0x000000ff0c00720c */ /* 0x001fc80003f05070 */
[----:B------:R-:W-:-:S13]  /*0820*/  ISETP.NE.AND.EX P0, PT, R13, RZ, PT, P0 ;  /* 0x000000ff0d00720c */ /* 0x000fda0003f05300 */
[----:B-12---:R-:W-:Y:S05]  /*0830*/  @!P0 BRA `(.L_x_6) ;  /* 0x0000000000288947 */ /* 0x006fea0003800000 */
[----:B------:R-:W0:Y:S02]  /*0840*/  LDC R9, c[0x0][0x634] ;  /* 0x00018d00ff097b82 */ /* 0x000e240000000800 */
[----:B0-----:R-:W-:-:S05]  /*0850*/  IADD3 R9, P0, R16, R9, RZ ;  /* 0x0000000910097210 */ /* 0x001fca0007f1e0ff */
[----:B------:R-:W-:-:S04]  /*0860*/  IMAD.X R11, RZ, RZ, R17, P0 ;  /* 0x000000ffff0b7224 */ /* 0x000fc800000e0611 */
[----:B------:R-:W-:-:S04]  /*0870*/  IMAD.WIDE.U32 R2, R11, R12, RZ ;  /* 0x0000000c0b027225 */ /* 0x000fc800078e00ff */
[----:B------:R-:W-:-:S04]  /*0880*/  IMAD.WIDE.U32 R6, P0, R9, R13, R2 ;  /* 0x0000000d09067225 */ /* 0x000fc80007800002 */
[----:B------:R-:W-:-:S04]  /*0890*/  IMAD.WIDE.U32 R2, R9, R12, RZ ;  /* 0x0000000c09027225 */ /* 0x000fc800078e00ff */
[----:B------:R-:W-:Y:S01]  /*08a0*/  IMAD.X R9, RZ, RZ, RZ, P0 ;  /* 0x000000ffff097224 */ /* 0x000fe200000e06ff */
[----:B------:R-:W-:Y:S01]  /*08b0*/  IADD3 RZ, P0, R3, R6, RZ ;  /* 0x0000000603ff7210 */ /* 0x000fe20007f1e0ff */
[----:B------:R-:W-:-:S04]  /*08c0*/  IMAD.MOV.U32 R8, RZ, RZ, R7 ;  /* 0x000000ffff087224 */ /* 0x000fc800078e0007 */
[----:B------:R-:W-:-:S08]  /*08d0*/  IMAD.WIDE.U32.X R2, R11, R13, R8, P0 ;  /* 0x0000000d0b027225 */ /* 0x000fd000000e0408 */
.L_x_6:
[-CC-:B------:R-:W-:Y:S01]  /*08e0*/  SHF.R.U64 R24, R2, R10.reuse, R3.reuse ;  /* 0x0000000a02187219 */ /* 0x180fe20000001203 */
[----:B------:R-:W0:Y:S01]  /*08f0*/  LDC.64 R20, c[0x0][0x640] ;  /* 0x00019000ff147b82 */ /* 0x000e220000000a00 */
[----:B------:R-:W-:Y:S01]  /*0900*/  SHF.R.U32.HI R2, RZ, R10, R3 ;  /* 0x0000000aff027219 */ /* 0x000fe20000011603 */
[----:B------:R-:W-:Y:S01]  /*0910*/  ULDC UR4, c[0x0][0x150] ;  /* 0x0000540000047ab9 */ /* 0x000fe20000000800 */
[----:B------:R-:W-:Y:S01]  /*0920*/  IADD3 R9, P0, RZ, -R24, RZ ;  /* 0x80000018ff097210 */ /* 0x000fe20007f1e0ff */
[----:B------:R-:W-:Y:S01]  /*0930*/  IMAD.MOV.U32 R3, RZ, RZ, R17 ;  /* 0x000000ffff037224 */ /* 0x000fe200078e0011 */
[----:B------:R-:W-:-:S03]  /*0940*/  I2FP.F32.U32 R5, R4 ;  /* 0x0000000400057245 */ /* 0x000fc60000201000 */
[----:B------:R-:W1:Y:S01]  /*0950*/  LDC R8, c[0x0][0x618] ;  /* 0x00018600ff087b82 */ /* 0x000e620000000800 */
[----:B------:R-:W-:Y:S02]  /*0960*/  IMAD.X R11, RZ, RZ, ~R2, P0 ;  /* 0x000000ffff0b7224 */ /* 0x000fe400000e0e02 */
[----:B------:R-:W-:Y:S01]  /*0970*/  FMUL R5, R5, UR4 ;  /* 0x0000000405057c20 */ /* 0x000fe20008400000 */
[----:B------:R-:W-:Y:S01]  /*0980*/  IMAD.MOV.U32 R2, RZ, RZ, R16 ;  /* 0x000000ffff027224 */ /* 0x000fe200078e0010 */
[----:B------:R-:W-:Y:S01]  /*0990*/  ULDC UR4, c[0x0][0x154] ;  /* 0x0000550000047ab9 */ /* 0x000fe20000000800 */
[-C--:B------:R-:W-:Y:S02]  /*09a0*/  IMAD R6, R11, R14.reuse, RZ ;  /* 0x0000000e0b067224 */ /* 0x080fe400078e02ff */
[C---:B------:R-:W-:Y:S01]  /*09b0*/  IMAD.WIDE.U32 R2, R9.reuse, R14, R2 ;  /* 0x0000000e09027225 */ /* 0x040fe200078e0002 */
[----:B------:R-:W2:Y:S01]  /*09c0*/  LDC R7, c[0x0][0x144] ;  /* 0x00005100ff077b82 */ /* 0x000ea20000000800 */
[----:B------:R-:W3:Y:S02]  /*09d0*/  F2I.U32.TRUNC.NTZ R5, R5 ;  /* 0x0000000500057305 */ /* 0x000ee4000020f000 */
[----:B------:R-:W-:-:S04]  /*09e0*/  IMAD R9, R9, R15, R6 ;  /* 0x0000000f09097224 */ /* 0x000fc800078e0206 */
[----:B------:R-:W-:Y:S01]  /*09f0*/  IMAD.IADD R3, R3, 0x1, R9 ;  /* 0x0000000103037824 */ /* 0x000fe200078e0209 */
[----:B------:R-:W4:Y:S01]  /*0a00*/  LDC R10, c[0x0][0x608] ;  /* 0x00018200ff0a7b82 */ /* 0x000f220000000800 */
[----:B0-----:R-:W-:-:S04]  /*0a10*/  ISETP.NE.U32.AND P0, PT, R20, RZ, PT ;  /* 0x000000ff1400720c */ /* 0x001fc80003f05070 */
[----:B------:R-:W-:-:S03]  /*0a20*/  ISETP.NE.AND.EX P0, PT, R21, RZ, PT, P0 ;  /* 0x000000ff1500720c */ /* 0x000fc60003f05300 */
[----:B------:R-:W0:Y:S01]  /*0a30*/  LDC R15, c[0x0][0x658] ;  /* 0x00019600ff0f7b82 */ /* 0x000e220000000800 */
[----:B-1----:R-:W-:Y:S01]  /*0a40*/  SHF.R.U64 R12, R2, R8, R3 ;  /* 0x00000008020c7219 */ /* 0x002fe20000001203 */
[----:B---3--:R-:W-:Y:S01]  /*0a50*/  IMAD.MOV R6, RZ, RZ, -R5 ;  /* 0x000000ffff067224 */ /* 0x008fe200078e0a05 */
[----:B------:R-:W-:Y:S02]  /*0a60*/  I2FP.F32.U32 R2, R0 ;  /* 0x0000000000027245 */ /* 0x000fe40000201000 */
[----:B------:R-:W-:-:S03]  /*0a70*/  SHF.R.U32.HI R5, RZ, R8, R3 ;  /* 0x00000008ff057219 */ /* 0x000fc60000011603 */
[----:B------:R-:W1:Y:S01]  /*0a80*/  LDC R13, c[0x0][0x148] ;  /* 0x00005200ff0d7b82 */ /* 0x000e620000000800 */
[----:B--2---:R-:W-:Y:S02]  /*0a90*/  IMAD R8, R7, R6, R4 ;  /* 0x0000000607087224 */ /* 0x004fe400078e0204 */
[----:B------:R-:W-:Y:S01]  /*0aa0*/  FMUL R3, R2, UR4 ;  /* 0x0000000402037c20 */ /* 0x000fe20008400000 */
[----:B------:R-:W-:Y:S02]  /*0ab0*/  IMAD.MOV.U32 R2, RZ, RZ, -0x1 ;  /* 0xffffffffff027424 */ /* 0x000fe400078e00ff */
[----:B------:R-:W-:Y:S01]  /*0ac0*/  IMAD.MOV.U32 R6, RZ, RZ, 0x1 ;  /* 0x00000001ff067424 */ /* 0x000fe200078e00ff */
[----:B------:R2:W3:Y:S01]  /*0ad0*/  F2I.U32.TRUNC.NTZ R11, R3 ;  /* 0x00000003000b7305 */ /* 0x0004e2000020f000 */
[----:B------:R-:W1:Y:S01]  /*0ae0*/  LDC R17, c[0x0][0x600] ;  /* 0x00018000ff117b82 */ /* 0x000e620000000800 */
[-CC-:B----4-:R-:W-:Y:S02]  /*0af0*/  SHF.R.U64 R23, R12, R10.reuse, R5.reuse ;  /* 0x0000000a0c177219 */ /* 0x190fe40000001205 */
[----:B------:R-:W-:-:S05]  /*0b00*/  SHF.R.U32.HI R4, RZ, R10, R5 ;  /* 0x0000000aff047219 */ /* 0x000fca0000011605 */
[----:B------:R-:W4:Y:S01]  /*0b10*/  LDC R14, c[0x0][0x648] ;  /* 0x00019200ff0e7b82 */ /* 0x000f220000000800 */
[-CC-:B0-----:R-:W-:Y:S02]  /*0b20*/  SHF.R.U64 R22, R23, R15.reuse, R4.reuse ;  /* 0x0000000f17167219 */ /* 0x181fe40000001204 */
[-C--:B------:R-:W-:Y:S02]  /*0b30*/  SHF.L.U32 R2, R2, R15.reuse, RZ ;  /* 0x0000000f02027219 */ /* 0x080fe400000006ff */
[-C--:B------:R-:W-:Y:S02]  /*0b40*/  SHF.R.U32.HI R4, RZ, R15.reuse, R4 ;  /* 0x0000000fff047219 */ /* 0x080fe40000011604 */
[----:B------:R-:W-:Y:S01]  /*0b50*/  LOP3.LUT R10, RZ, R2, RZ, 0x33, !PT ;  /* 0x00000002ff0a7212 */ /* 0x000fe200078e33ff */
[----:B------:R-:W0:Y:S01]  /*0b60*/  LDC R19, c[0x0][0x638] ;  /* 0x00018e00ff137b82 */ /* 0x000e220000000800 */
[----:B------:R-:W-:Y:S01]  /*0b70*/  SHF.L.U32 R9, R6, R15, RZ ;  /* 0x0000000f06097219 */ /* 0x000fe200000006ff */
[----:B------:R-:W-:-:S02]  /*0b80*/  IMAD.MOV.U32 R2, RZ, RZ, R22 ;  /* 0x000000ffff027224 */ /* 0x000fc400078e0016 */
[----:B--2---:R-:W-:-:S04]  /*0b90*/  IMAD.MOV.U32 R3, RZ, RZ, R4 ;  /* 0x000000ffff037224 */ /* 0x004fc800078e0004 */
[----:B------:R-:W2:Y:S01]  /*0ba0*/  LDC R16, c[0x0][0x610] ;  /* 0x00018400ff107b82 */ /* 0x000ea20000000800 */
[----:B---3--:R-:W-:Y:S05]  /*0bb0*/  @!P0 BRA `(.L_x_7) ;  /* 0x0000000000288947 */ /* 0x008fea0003800000 */
[----:B------:R-:W3:Y:S02]  /*0bc0*/  LDC R7, c[0x0][0x64c] ;  /* 0x00019300ff077b82 */ /* 0x000ee40000000800 */
[----:B---3--:R-:W-:-:S05]  /*0bd0*/  IADD3 R7, P0, R22, R7, RZ ;  /* 0x0000000716077210 */ /* 0x008fca0007f1e0ff */
        /* <DEDUP_REMOVED lines=8> */
.L_x_7:
[----:B----4-:R-:W-:Y:S01]  /*0c60*/  SHF.R.U64 R2, R2, R14, R3 ;  /* 0x0000000e02027219 */ /* 0x010fe20000001203 */
[----:B-1----:R-:W-:Y:S01]  /*0c70*/  VIADD R3, R17, 0xffffffff ;  /* 0xffffffff11037836 */ /* 0x002fe20000000000 */
[----:B------:R-:W-:Y:S01]  /*0c80*/  LOP3.LUT R10, R23, R10, RZ, 0xc0, !PT ;  /* 0x0000000a170a7212 */ /* 0x000fe200078ec0ff */
[----:B------:R-:W-:Y:S01]  /*0c90*/  IMAD.MOV R11, RZ, RZ, -R11 ;  /* 0x000000ffff0b7224 */ /* 0x000fe200078e0a0b */
[----:B------:R-:W-:Y:S01]  /*0ca0*/  R2UR UR45, R24 ;  /* 0x00000000182d72ca */ /* 0x000fe200000e0000 */
[----:B------:R-:W-:Y:S01]  /*0cb0*/  IMAD.MOV R4, RZ, RZ, -R2 ;  /* 0x000000ffff047224 */ /* 0x000fe200078e0a02 */
[----:B------:R-:W-:Y:S01]  /*0cc0*/  LOP3.LUT R3, R12, R3, RZ, 0xc0, !PT ;  /* 0x000000030c037212 */ /* 0x000fe200078ec0ff */
[----:B------:R-:W-:Y:S02]  /*0cd0*/  @P2 IMAD R8, R13, R11, R0 ;  /* 0x0000000b0d082224 */ /* 0x000fe400078e0200 */
[----:B------:R-:W-:Y:S02]  /*0ce0*/  IMAD R9, R9, R2, R10 ;  /* 0x0000000209097224 */ /* 0x000fe400078e020a */
[----:B0-----:R-:W-:-:S02]  /*0cf0*/  IMAD R0, R4, R19, R22 ;  /* 0x0000001304007224 */ /* 0x001fc400078e0216 */
[----:B--2---:R-:W-:Y:S02]  /*0d00*/  IMAD R8, R9, R16, R8 ;  /* 0x0000001009087224 */ /* 0x004fe400078e0208 */
[----:B------:R-:W-:Y:S02]  /*0d10*/  IMAD R3, R0, R17, R3 ;  /* 0x0000001100037224 */ /* 0x000fe400078e0203 */
[----:B------:R-:W-:-:S03]  /*0d20*/  IMAD.MOV.U32 R6, RZ, RZ, 0x1 ;  /* 0x00000001ff067424 */ /* 0x000fc600078e00ff */
[----:B------:R-:W-:Y:S02]  /*0d30*/  SEL R0, R3, R8, !P2 ;  /* 0x0000000803007207 */ /* 0x000fe40005000000 */
[----:B------:R-:W-:Y:S02]  /*0d40*/  SEL R8, R8, R3, !P2 ;  /* 0x0000000308087207 */ /* 0x000fe40005000000 */
[----:B------:R-:W-:Y:S02]  /*0d50*/  R2UR UR42, R0 ;  /* 0x00000000002a72ca */ /* 0x000fe400000e0000 */
[----:B------:R-:W-:-:S15]  /*0d60*/  R2UR UR41, R8 ;  /* 0x00000000082972ca */ /* 0x000fde00000e0000 */
.L_x_5:
[----:B------:R-:W-:-:S08]  /*0d70*/  NOP ;  /* 0x0000000000007918 */ /* 0x000fd00000000000 */
[----:B------:R-:W0:Y:S02]  /*0d80*/  USETMAXREG.TRY_ALLOC.CTAPOOL UP0, 0xf0 ;  /* 0x000000f0000079c8 */ /* 0x000e240008000600 */
[----:B0-----:R-:W-:-:S13]  /*0d90*/  PLOP3.LUT P0, PT, PT, PT, UP0, 0x80, 0x0 ;  /* 0x000000000000781c */ /* 0x001fda0003f0f008 */
[----:B------:R-:W-:Y:S05]  /*0da0*/  @!P0 BRA `(.L_x_5) ;  /* 0xfffffffc00f08947 */ /* 0x000fea000383ffff */
[----:B------:R-:W-:Y:S01]  /*0db0*/  ULDC.64 UR4, c[0x0][0x598] ;  /* 0x0001660000047ab9 */ /* 0x000fe20000000a00 */
[----:B------:R-:W-:Y:S01]  /*0dc0*/  ULDC.64 UR36, c[0x0][0x208] ;  /* 0x0000820000247ab9 */ /* 0x000fe20000000a00 */
[----:B------:R-:W-:-:S04]  /*0dd0*/  ISETP.NE.U32.AND P0, PT, RZ, UR4, PT ;  /* 0x00000004ff007c0c */ /* 0x000fc8000bf05070 */
[----:B------:R-:W-:-:S13]  /*0de0*/  ISETP.NE.AND.EX P0, PT, RZ, UR5, PT, P0 ;  /* 0x00000005ff007c0c */ /* 0x000fda000bf05300 */
[----:B------:R-:W-:Y:S05]  /*0df0*/  @!P0 BRA `(.L_x_8) ;  /* 0x00000000001c8947 */ /* 0x000fea0003800000 */
[----:B------:R-:W0:Y:S02]  /*0e00*/  LDC.64 R2, c[0x0][0x598] ;  /* 0x00016600ff027b82 */ /* 0x000e240000000a00 */
[----:B0-----:R-:W2:Y:S02]  /*0e10*/  LDG.E.64 R2, desc[UR36][R2.64] ;  /* 0x0000002402027981 */ /* 0x001ea4000c1e1b00 */
[----:B--2---:R-:W-:-:S04]  /*0e20*/  ISETP.NE.U32.AND P0, PT, R2, RZ, PT ;  /* 0x000000ff0200720c */ /* 0x004fc80003f05070 */
[----:B------:R-:W-:-:S13]  /*0e30*/  ISETP.NE.AND.EX P0, PT, R3, RZ, PT, P0 ;  /* 0x000000ff0300720c */ /* 0x000fda0003f05300 */
[----:B------:R-:W-:Y:S05]  /*0e40*/  @!P0 BRA `(.L_x_8) ;  /* 0x0000000000088947 */ /* 0x000fea0003800000 */
[----:B------:R0:W5:Y:S01]  /*0e50*/  LD.E R2, desc[UR36][R2.64] ;  /* 0x0000002402027980 */ /* 0x000162000c101900 */
[----:B------:R-:W-:Y:S05]  /*0e60*/  BRA `(.L_x_9) ;  /* 0x0000000000247947 */ /* 0x000fea0003800000 */
.L_x_8:
[----:B------:R-:W-:Y:S02]  /*0e70*/  ULDC.64 UR4, c[0x0][0x588] ;  /* 0x0001620000047ab9 */ /* 0x000fe40000000a00 */
[----:B------:R-:W-:-:S04]  /*0e80*/  ISETP.NE.U32.AND P0, PT, RZ, UR4, PT ;  /* 0x00000004ff007c0c */ /* 0x000fc8000bf05070 */
[----:B------:R-:W-:-:S13]  /*0e90*/  ISETP.NE.AND.EX P0, PT, RZ, UR5, PT, P0 ;  /* 0x00000005ff007c0c */ /* 0x000fda000bf05300 */
[----:B------:R-:W-:Y:S05]  /*0ea0*/  @!P0 BRA `(.L_x_10) ;  /* 0x00000000000c8947 */ /* 0x000fea0003800000 */
[----:B------:R-:W0:Y:S02]  /*0eb0*/  LDC.64 R2, c[0x0][0x588] ;  /* 0x00016200ff027b82 */ /* 0x000e240000000a00 */
[----:B0-----:R1:W5:Y:S01]  /*0ec0*/  LDG.E R2, desc[UR36][R2.64] ;  /* 0x0000002402027981 */ /* 0x001362000c1e1900 */
[----:B------:R-:W-:Y:S05]  /*0ed0*/  BRA `(.L_x_9) ;  /* 0x0000000000087947 */ /* 0x000fea0003800000 */
.L_x_10:
[----:B------:R-:W-:Y:S02]  /*0ee0*/  ULDC UR4, c[0x0][0x580] ;  /* 0x0001600000047ab9 */ /* 0x000fe40000000800 */
[----:B------:R-:W-:-:S07]  /*0ef0*/  IMAD.U32 R2, RZ, RZ, UR4 ;  /* 0x00000004ff027e24 */ /* 0x000fce000f8e00ff */
.L_x_9:
[----:B------:R-:W-:Y:S02]  /*0f00*/  ULDC.64 UR4, c[0x0][0x5a0] ;  /* 0x0001680000047ab9 */ /* 0x000fe40000000a00 */
[----:B------:R-:W-:-:S04]  /*0f10*/  ISETP.NE.U32.AND P0, PT, RZ, UR4, PT ;  /* 0x00000004ff007c0c */ /* 0x000fc8000bf05070 */
[----:B------:R-:W-:-:S13]  /*0f20*/  ISETP.NE.AND.EX P0, PT, RZ, UR5, PT, P0 ;  /* 0x00000005ff007c0c */ /* 0x000fda000bf05300 */
[----:B------:R-:W-:Y:S05]  /*0f30*/  @!P0 BRA `(.L_x_11) ;  /* 0x00000000001c8947 */ /* 0x000fea0003800000 */
[----:B------:R-:W2:Y:S02]  /*0f40*/  LDC.64 R4, c[0x0][0x5a0] ;  /* 0x00016800ff047b82 */ /* 0x000ea40000000a00 */
[----:B--2---:R-:W2:Y:S02]  /*0f50*/  LDG.E.64 R4, desc[UR36][R4.64] ;  /* 0x0000002404047981 */ /* 0x004ea4000c1e1b00 */
[----:B--2---:R-:W-:-:S04]  /*0f60*/  ISETP.NE.U32.AND P0, PT, R4, RZ, PT ;  /* 0x000000ff0400720c */ /* 0x004fc80003f05070 */
[----:B------:R-:W-:-:S13]  /*0f70*/  ISETP.NE.AND.EX P0, PT, R5, RZ, PT, P0 ;  /* 0x000000ff0500720c */ /* 0x000fda0003f05300 */
[----:B------:R-:W-:Y:S05]  /*0f80*/  @!P0 BRA `(.L_x_11) ;  /* 0x0000000000088947 */ /* 0x000fea0003800000 */
[----:B------:R2:W5:Y:S01]  /*0f90*/  LD.E R16, desc[UR36][R4.64] ;  /* 0x0000002404107980 */ /* 0x000562000c101900 */
[----:B------:R-:W-:Y:S05]  /*0fa0*/  BRA `(.L_x_12) ;  /* 0x0000000000247947 */ /* 0x000fea0003800000 */
.L_x_11:
[----:B------:R-:W-:Y:S02]  /*0fb0*/  ULDC.64 UR4, c[0x0][0x590] ;  /* 0x0001640000047ab9 */ /* 0x000fe40000000a00 */
[----:B------:R-:W-:-:S04]  /*0fc0*/  ISETP.NE.U32.AND P0, PT, RZ, UR4, PT ;  /* 0x00000004ff007c0c */ /* 0x000fc8000bf05070 */
[----:B------:R-:W-:-:S13]  /*0fd0*/  ISETP.NE.AND.EX P0, PT, RZ, UR5, PT, P0 ;  /* 0x00000005ff007c0c */ /* 0x000fda000bf05300 */
[----:B------:R-:W-:Y:S05]  /*0fe0*/  @!P0 BRA `(.L_x_13) ;  /* 0x00000000000c8947 */ /* 0x000fea0003800000 */
[----:B------:R-:W2:Y:S02]  /*0ff0*/  LDC.64 R16, c[0x0][0x590] ;  /* 0x00016400ff107b82 */ /* 0x000ea40000000a00 */
[----:B--2---:R3:W5:Y:S01]  /*1000*/  LDG.E R16, desc[UR36][R16.64] ;  /* 0x0000002410107981 */ /* 0x004762000c1e1900 */
[----:B------:R-:W-:Y:S05]  /*1010*/  BRA `(.L_x_12) ;  /* 0x0000000000087947 */ /* 0x000fea0003800000 */
.L_x_13:
[----:B------:R-:W-:Y:S02]  /*1020*/  ULDC UR4, c[0x0][0x584] ;  /* 0x0001610000047ab9 */ /* 0x000fe40000000800 */
[----:B------:R-:W-:-:S07]  /*1030*/  IMAD.U32 R16, RZ, RZ, UR4 ;  /* 0x00000004ff107e24 */ /* 0x000fce000f8e00ff */
.L_x_12:
[----:B------:R-:W-:-:S13]  /*1040*/  LOP3.LUT P0, RZ, R6, 0xff, RZ, 0xc0, !PT ;  /* 0x000000ff06ff7812 */ /* 0x000fda000780c0ff */
[----:B------:R-:W-:Y:S05]  /*1050*/  @!P0 EXIT ;  /* 0x000000000000894d */ /* 0x000fea0003800000 */
[----:B------:R-:W-:Y:S01]  /*1060*/  ULDC UR4, c[0x0][0x28c] ;  /* 0x0000a30000047ab9 */ /* 0x000fe20000000800 */
[----:B------:R-:W-:Y:S01]  /*1070*/  UMOV UR38, URZ ;  /* 0x0000003f00267c82 */ /* 0x000fe20008000000 */
[----:B------:R-:W-:Y:S01]  /*1080*/  UIADD3 UR4, UR4, 0xf, URZ ;  /* 0x0000000f04047890 */ /* 0x000fe2000fffe03f */
[----:B------:R-:W-:-:S03]  /*1090*/  UMOV UR39, URZ ;  /* 0x0000003f00277c82 */ /* 0x000fc60008000000 */
[----:B------:R-:W-:-:S04]  /*10a0*/  USHF.R.S32.HI UR5, URZ, 0x1f, UR4 ;  /* 0x0000001f3f057899 */ /* 0x000fc80008011404 */
[----:B------:R-:W-:-:S04]  /*10b0*/  ULEA.HI UR5, UR5, UR4, URZ, 0x4 ;  /* 0x0000000405057291 */ /* 0x000fc8000f8f203f */
[----:B------:R-:W-:-:S12]  /*10c0*/  USHF.R.S32.HI UR43, URZ, 0x4, UR5 ;  /* 0x000000043f2b7899 */ /* 0x000fd80008011405 */
.L_x_1053:
[----:B----4-:R-:W4:Y:S01]  /*10d0*/  S2R R0, SR_TID.X ;  /* 0x0000000000007919 */ /* 0x010f220000002100 */
[----:B------:R-:W0:Y:S01]  /*10e0*/  S2UR UR6, SR_CgaCtaId ;  /* 0x00000000000679c3 */ /* 0x000e220000008800 */
[----:B------:R-:W-:Y:S02]  /*10f0*/  UMOV UR44, 0x400 ;  /* 0x00000400002c7882 */ /* 0x000fe40000000000 */
[----:B0-----:R-:W-:Y:S01]  /*1100*/  ULEA UR44, UR6, UR44, 0x18 ;  /* 0x0000002c062c7291 */ /* 0x001fe2000f8ec03f */
[----:B----4-:R-:W-:-:S04]  /*1110*/  LOP3.LUT R0, R0, 0x80, RZ, 0xc0, !PT ;  /* 0x0000008000007812 */ /* 0x010fc800078ec0ff */
[----:B------:R-:W-:-:S06]  /*1120*/  SHF.R.U32.HI R0, RZ, 0x7, R0 ;  /* 0x00000007ff007819 */ /* 0x000fcc0000011600 */
[----:B------:R-:W0:Y:S02]  /*1130*/  SHFL.IDX PT, R0, R0, RZ, 0x1f ;  /* 0x00001fff00007589 */ /* 0x000e2400000e0000 */
[----:B0-----:R-:W-:-:S13]  /*1140*/  R2UR UR4, R0 ;  /* 0x00000000000472ca */ /* 0x001fda00000e0000 */
[----:B------:R-:W-:-:S04]  /*1150*/  ULEA.HI UR5, UR4, UR4, URZ, 0x1 ;  /* 0x0000000404057291 */ /* 0x000fc8000f8f083f */
[----:B------:R-:W-:-:S04]  /*1160*/  ULOP3.LUT UR5, UR5, 0x1ffffe, URZ, 0xc0, !UPT ;  /* 0x001ffffe05057892 */ /* 0x000fc8000f8ec03f */
[----:B------:R-:W-:-:S03]  /*1170*/  UIADD3 UR5, UR4, -UR5, URZ ;  /* 0x8000000504057290 */ /* 0x000fc6000fffe03f */
[----:B------:R-:W-:Y:S01]  /*1180*/  ULDC UR4, c[0x0][0x28c] ;  /* 0x0000a30000047ab9 */ /* 0x000fe20000000800 */
[----:B------:R-:W-:Y:S01]  /*1190*/  ULEA UR5, UR5, UR44, 0xb ;  /* 0x0000002c05057291 */ /* 0x000fe2000f8e583f */
[----:B------:R-:W-:-:S03]  /*11a0*/  ISETP.LT.AND P0, PT, RZ, UR4, PT ;  /* 0x00000004ff007c0c */ /* 0x000fc6000bf01270 */
[----:B------:R-:W-:-:S04]  /*11b0*/  UIADD3 UR5, UR5, 0x180, URZ ;  /* 0x0000018005057890 */ /* 0x000fc8000fffe03f */
[----:B------:R-:W-:-:S04]  /*11c0*/  USHF.R.U32.HI UR5, URZ, 0x4, UR5 ;  /* 0x000000043f057899 */ /* 0x000fc80008011605 */
[----:B------:R-:W-:Y:S02]  /*11d0*/  ULOP3.LUT UR46, UR5, 0x3fff, URZ, 0xc0, !UPT ;  /* 0x00003fff052e7892 */ /* 0x000fe4000f8ec03f */
[----:B---3-5:R-:W-:Y:S10]  /*11e0*/  @P0 BRA `(.L_x_14) ;  /* 0x0000000000400947 */ /* 0x028ff40003800000 */
[----:B------:R-:W-:Y:S01]  /*11f0*/  MOV R0, 0x0 ;  /* 0x0000000000007802 */ /* 0x000fe20000000f00 */
[----:B------:R-:W-:Y:S01]  /*1200*/  ULDC.64 UR4, c[0x4][0x68] ;  /* 0x01001a0000047ab9 */ /* 0x000fe20000000a00 */
[----:B------:R-:W-:Y:S01]  /*1210*/  ULDC.64 UR6, c[0x4][0x8] ;  /* 0x0100020000067ab9 */ /* 0x000fe20000000a00 */
[----:B--2---:R-:W-:Y:S01]  /*1220*/  IMAD.U32 R4, RZ, RZ, UR4 ;  /* 0x00000004ff047e24 */ /* 0x004fe2000f8e00ff */
[----:B------:R0:W2:Y:S01]  /*1230*/  LDC.64 R14, c[0x4][R0] ;  /* 0x01000000000e7b82 */ /* 0x0000a20000000a00 */
[----:B------:R-:W-:Y:S01]  /*1240*/  IMAD.U32 R5, RZ, RZ, UR5 ;  /* 0x00000005ff057e24 */ /* 0x000fe2000f8e00ff */
[----:B------:R-:W-:Y:S01]  /*1250*/  ULDC.64 UR4, c[0x4][0x70] ;  /* 0x01001c0000047ab9 */ /* 0x000fe20000000a00 */
[----:B------:R-:W-:Y:S02]  /*1260*/  IMAD.U32 R10, RZ, RZ, UR6 ;  /* 0x00000006ff0a7e24 */ /* 0x000fe4000f8e00ff */
[----:B------:R-:W-:Y:S02]  /*1270*/  IMAD.U32 R6, RZ, RZ, UR4 ;  /* 0x00000004ff067e24 */ /* 0x000fe4000f8e00ff */
[----:B------:R-:W-:-:S02]  /*1280*/  IMAD.U32 R7, RZ, RZ, UR5 ;  /* 0x00000005ff077e24 */ /* 0x000fc4000f8e00ff */
[----:B------:R-:W-:Y:S02]  /*1290*/  IMAD.U32 R11, RZ, RZ, UR7 ;  /* 0x00000007ff0b7e24 */ /* 0x000fe4000f8e00ff */
[----:B------:R-:W-:Y:S02]  /*12a0*/  IMAD.MOV.U32 R8, RZ, RZ, 0x1e1 ;  /* 0x000001e1ff087424 */ /* 0x000fe400078e00ff */
[----:B------:R-:W-:Y:S02]  /*12b0*/  IMAD.MOV.U32 R12, RZ, RZ, 0x1 ;  /* 0x00000001ff0c7424 */ /* 0x000fe400078e00ff */
[----:B0-----:R-:W-:-:S07]  /*12c0*/  IMAD.MOV.U32 R13, RZ, RZ, RZ ;  /* 0x000000ffff0d7224 */ /* 0x001fce00078e00ff */
[----:B------:R-:W-:-:S07]  /*12d0*/  LEPC R20, `(.L_x_14) ;  /* 0x000000001014794e */ /* 0x000fce0000000000 */
[----:B-123-5:R-:W-:Y:S05]  /*12e0*/  CALL.ABS.NOINC R14 ;  /* 0x000000000e007343 */ /* 0x02efea0003c00000 */
.L_x_14:
[----:B------:R-:W-:-:S06]  /*12f0*/  ULOP3.LUT UR4, UR40, 0x1, URZ, 0xfc, !UPT ;  /* 0x0000000128047892 */ /* 0x000fcc000f8efc3f */
[----:B------:R-:W-:-:S05]  /*1300*/  IMAD.U32 R0, RZ, RZ, UR4 ;  /* 0x00000004ff007e24 */ /* 0x000fca000f8e00ff */
[----:B------:R-:W-:-:S13]  /*1310*/  ISETP.NE.AND P0, PT, R0, 0x3, PT ;  /* 0x000000030000780c */ /* 0x000fda0003f05270 */
[----:B------:R-:W-:Y:S05]  /*1320*/  @!P0 BRA `(.L_x_15) ;  /* 0x0000000000048947 */ /* 0x000fea0003800000 */
[----:B------:R-:W-:Y:S01]  /*1330*/  BPT.TRAP 0x1 ;  /* 0x000000040000795c */ /* 0x000fe20000300000 */
.L_x_15:
[----:B-1----:R-:W-:Y:S02]  /*1340*/  IMAD.U32 R3, RZ, RZ, UR39 ;  /* 0x00000027ff037e24 */ /* 0x002fe4000f8e00ff */
[----:B------:R-:W-:-:S03]  /*1350*/  IMAD.U32 R0, RZ, RZ, UR38 ;  /* 0x00000026ff007e24 */ /* 0x000fc6000f8e00ff */
[----:B------:R-:W-:Y:S02]  /*1360*/  LEA R3, R3, UR44, 0x3 ;  /* 0x0000002c03037c11 */ /* 0x000fe4000f8e18ff */
[----:B------:R-:W-:-:S04]  /*1370*/  SHF.L.U32 R0, R0, 0x1f, RZ ;  /* 0x0000001f00007819 */ /* 0x000fc800000006ff */
[----:B------:R0:W1:Y:S01]  /*1380*/  SYNCS.PHASECHK.TRANS64.TRYWAIT P1, [R3+URZ], R0 ;  /* 0x00000000030075a7 */ /* 0x000062000802017f */
[----:B------:R-:W-:Y:S05]  /*1390*/  @!P0 BRA `(.L_x_16) ;  /* 0x0000000000048947 */ /* 0x000fea0003800000 */
[----:B------:R-:W-:Y:S01]  /*13a0*/  BPT.TRAP 0x1 ;  /* 0x000000040000795c */ /* 0x000fe20000300000 */
.L_x_16:
[----:B-1----:R-:W-:Y:S05]  /*13b0*/  @P1 BRA `(.L_x_17) ;  /* 0x0000000000081947 */ /* 0x002fea0003800000 */
[----:B------:R-:W1:Y:S02]  /*13c0*/  SYNCS.PHASECHK.TRANS64.TRYWAIT P1, [R3+URZ], R0 ;  /* 0x00000000030075a7 */ /* 0x000e64000802017f */
[----:B-1----:R-:W-:Y:S05]  /*13d0*/  @!P1 BRA `(.L_x_18) ;  /* 0x0000029400209947 */ /* 0x002fea0003800000 */
.L_x_17:
[----:B------:R-:W-:-:S04]  /*13e0*/  UISETP.LT.AND UP0, UPT, UR43, 0x1, UPT ;  /* 0x000000012b00788c */ /* 0x000fc8000bf01270 */
[----:B------:R-:W-:-:S06]  /*13f0*/  USEL UR4, UR43, 0x1, UP0 ;  /* 0x000000012b047887 */ /* 0x000fcc0008000000 */
[----:B--2---:R-:W-:Y:S01]  /*1400*/  IMAD.U32 R5, RZ, RZ, UR4 ;  /* 0x00000004ff057e24 */ /* 0x004fe2000f8e00ff */
[----:B------:R-:W-:Y:S05]  /*1410*/  WARPSYNC.ALL ;  /* 0x0000000000007948 */ /* 0x000fea0003800000 */
[----:B------:R-:W-:-:S04]  /*1420*/  IADD3 R5, -R5, UR43, RZ ;  /* 0x0000002b05057c10 */ /* 0x000fc8000fffe1ff */
[----:B------:R-:W-:Y:S01]  /*1430*/  ISETP.GE.AND P1, PT, R5, 0x1, PT ;  /* 0x000000010500780c */ /* 0x000fe20003f26270 */
[----:B------:R-:W-:Y:S01]  /*1440*/  UIADD3 UR4, UR44, 0x12180, URZ ;  /* 0x000121802c047890 */ /* 0x000fe2000fffe03f */
[----:B------:R-:W-:Y:S01]  /*1450*/  WARPGROUP.ARRIVE ;  /* 0x00000000000079c5 */ /* 0x000fe20000000000 */
[----:B------:R-:W-:Y:S02]  /*1460*/  ULOP3.LUT UR12, UR46, 0x10000, URZ, 0xfc, !UPT ;  /* 0x000100002e0c7892 */ /* 0x000fe4000f8efc3f */
[----:B------:R-:W-:Y:S01]  /*1470*/  USHF.R.U32.HI UR4, URZ, 0x4, UR4 ;  /* 0x000000043f047899 */ /* 0x000fe20008011604 */
[----:B------:R-:W-:Y:S01]  /*1480*/  UMOV UR5, 0xc0000010 ;  /* 0xc000001000057882 */ /* 0x000fe20000000000 */
[----:B------:R-:W-:Y:S02]  /*1490*/  UMOV UR7, 0xc0000010 ;  /* 0xc000001000077882 */ /* 0x000fe40000000000 */
[----:B------:R-:W-:Y:S01]  /*14a0*/  ULOP3.LUT UR4, UR4, 0x3fff, URZ, 0xc0, !UPT ;  /* 0x00003fff04047892 */ /* 0x000fe2000f8ec03f */
[----:B------:R-:W-:Y:S01]  /*14b0*/  UMOV UR9, UR5 ;  /* 0x0000000500097c82 */ /* 0x000fe20008000000 */
[----:B------:R-:W-:-:S02]  /*14c0*/  UMOV UR11, 0xc0000010 ;  /* 0xc0000010000b7882 */ /* 0x000fc40000000000 */
[----:B------:R-:W-:Y:S02]  /*14d0*/  ULOP3.LUT UR13, UR4, 0x10000, URZ, 0xfc, !UPT ;  /* 0x00010000040d7892 */ /* 0x000fe4000f8efc3f */
[----:B------:R-:W-:Y:S02]  /*14e0*/  ULEA UR4, UR39, UR12, 0x9 ;  /* 0x0000000c27047291 */ /* 0x000fe4000f8e483f */
[----:B------:R-:W-:-:S04]  /*14f0*/  ULEA UR6, UR39, UR13, 0xa ;  /* 0x0000000d27067291 */ /* 0x000fc8000f8e503f */
[----:B------:R-:W-:Y:S01]  /*1500*/  UIADD3 UR10, UR6, 0x200, URZ ;  /* 0x00000200060a7890 */ /* 0x000fe2000fffe03f */
[----:B------:R-:W-:-:S04]  /*1510*/  UMOV UR8, UR4 ;  /* 0x0000000400087c82 */ /* 0x000fc80008000000 */
[----:B------:R-:W-:Y:S03]  /*1520*/  HGMMA.64x256x16.F32.BF16 R24, gdesc[UR4], RZ, !UPT, gsb0 ;  /* 0x03e00000041879f0 */ /* 0x000fe6000c0018ff */
[----:B------:R-:W-:Y:S02]  /*1530*/  WARPGROUP.DEPBAR.LE gsb0, 0x0 ;  /* 0x00008000000079c5 */ /* 0x000fe40000010000 */
[----:B------:R-:W-:Y:S04]  /*1540*/  STL.64 [R1+0x400], R24 ;  /* 0x0004001801007387 */ /* 0x000fe80000100a00 */
        /* <DEDUP_REMOVED lines=62> */
[----:B------:R2:W-:Y:S02]  /*1930*/  STL.64 [R1+0x5f8], R150 ;  /* 0x0005f89601007387 */ /* 0x0005e40000100a00 */
[----:B--2---:R-:W-:-:S06]  /*1940*/  WARPGROUP.ARRIVE ;  /* 0x00000000000079c5 */ /* 0x004fcc0000000000 */
[----:B------:R-:W-:Y:S01]  /*1950*/  HGMMA.64x256x16.F32.BF16 R24, gdesc[UR8], RZ, !UPT, gsb0 ;  /* 0x03e00000081879f0 */ /* 0x000fe2000c0018ff */
[----:B------:R-:W-:Y:S01]  /*1960*/  UIADD3 UR8, UR4, 0x100, URZ ;  /* 0x0000010004087890 */ /* 0x000fe2000fffe03f */
[----:B------:R-:W-:Y:S02]  /*1970*/  UMOV UR9, 0xc0000010 ;  /* 0xc000001000097882 */ /* 0x000fe40000000000 */
[----:B------:R-:W-:-:S04]  /*1980*/  UMOV UR5, UR9 ;  /* 0x0000000900057c82 */ /* 0x000fc80008000000 */
[----:B------:R-:W-:Y:S01]  /*1990*/  UMOV UR4, UR8 ;  /* 0x0000000800047c82 */ /* 0x000fe20008000000 */
[----:B------:R-:W-:Y:S02]  /*19a0*/  WARPGROUP.DEPBAR.LE gsb0, 0x0 ;  /* 0x00008000000079c5 */ /* 0x000fe40000010000 */
[----:B------:R-:W-:Y:S04]  /*19b0*/  STL.64 [R1], R24 ;  /* 0x0000001801007387 */ /* 0x000fe80000100a00 */
        /* <DEDUP_REMOVED lines=112> */
[----:B------:R2:W-:Y:S04]  /*20c0*/  STL.64 [R1+0x2a8], R150 ;  /* 0x0002a89601007387 */ /* 0x0005e80000100a00 */
        /* <DEDUP_REMOVED lines=42> */
[----:B--2---:R4:W5:Y:S04]  /*2370*/  LDL.LU.64 R150, [R1+0x6b0] ;  /* 0x0006b00001967983 */ /* 0x0049680000300a00 */
[----:B------:R4:W5:Y:S04]  /*2380*/  LDL.LU.64 R148, [R1+0x6a8] ;  /* 0x0006a80001947983 */ /* 0x0009680000300a00 */
        /* <DEDUP_REMOVED lines=19> */
[----:B------:R4:W5:Y:S01]  /*24c0*/  LDL.LU.64 R108, [R1+0x608] ;  /* 0x00060800016c7983 */ /* 0x0009620000300a00 */
[----:B------:R-:W-:Y:S05]  /*24d0*/  @!P1 BRA `(.L_x_19) ;  /* 0x00000028005c9947 */ /* 0x000fea0003800000 */
[----:B------:R-:W-:Y:S01]  /*24e0*/  UIADD3 UR4, UR39, 0x1, URZ ;  /* 0x0000000127047890 */ /* 0x000fe2000fffe03f */
[----:B01----:R-:W-:Y:S01]  /*24f0*/  IMAD.MOV.U32 R0, RZ, RZ, R5 ;  /* 0x000000ffff007224 */ /* 0x003fe200078e0005 */
[----:B------:R-:W-:Y:S02]  /*2500*/  UMOV UR15, UR39 ;  /* 0x00000027000f7c82 */ /* 0x000fe40008000000 */
[----:B------:R-:W-:-:S04]  /*2510*/  UISETP.NE.AND UP0, UPT, UR4, 0x9, UPT ;  /* 0x000000090400788c */ /* 0x000fc8000bf05270 */
[----:B------:R-:W-:Y:S02]  /*2520*/  USEL UR5, URZ, 0x1, UP0 ;  /* 0x000000013f057887 */ /* 0x000fe40008000000 */
[----:B------:R-:W-:Y:S02]  /*2530*/  USEL UR14, UR4, URZ, UP0 ;  /* 0x0000003f040e7287 */ /* 0x000fe40008000000 */
[----:B------:R-:W-:-:S06]  /*2540*/  ULOP3.LUT UR5, UR38, UR5, URZ, 0x3c, !UPT ;  /* 0x0000000526057292 */ /* 0x000fcc000f8e3c3f */
[----:B------:R-:W-:-:S07]  /*2550*/  IMAD.U32 R3, RZ, RZ, UR5 ;  /* 0x00000005ff037e24 */ /* 0x000fce000f8e00ff */
.L_x_26:
[----:B01-3--:R-:W-:Y:S05]  /*2560*/  @!P0 BRA `(.L_x_20) ;  /* 0x0000000000048947 */ /* 0x00bfea0003800000 */
[----:B------:R-:W-:Y:S01]  /*2570*/  BPT.TRAP 0x1 ;  /* 0x000000040000795c */ /* 0x000fe20000300000 */
.L_x_20:
[----:B------:R-:W-:Y:S01]  /*2580*/  ULEA UR4, UR14, UR44, 0x3 ;  /* 0x0000002c0e047291 */ /* 0x000fe2000f8e183f */
[----:B------:R-:W-:-:S08]  /*2590*/  SHF.L.U32 R4, R3, 0x1f, RZ ;  /* 0x0000001f03047819 */ /* 0x000fd000000006ff */
[----:B------:R0:W1:Y:S01]  /*25a0*/  SYNCS.PHASECHK.TRANS64.TRYWAIT P1, [UR4], R4 ;  /* 0x00000004ff0075a7 */ /* 0x0000620008020144 */
[----:B------:R-:W-:Y:S05]  /*25b0*/  @!P0 BRA `(.L_x_21) ;  /* 0x0000000000048947 */ /* 0x000fea0003800000 */
[----:B------:R-:W-:Y:S01]  /*25c0*/  BPT.TRAP 0x1 ;  /* 0x000000040000795c */ /* 0x000fe20000300000 */
.L_x_21:
[----:B-1----:R-:W-:Y:S05]  /*25d0*/  @P1 BRA `(.L_x_22) ;  /* 0x0000000000081947 */ /* 0x002fea0003800000 */
[----:B------:R-:W1:Y:S02]  /*25e0*/  SYNCS.PHASECHK.TRANS64.TRYWAIT P1, [UR4], R4 ;  /* 0x00000004ff0075a7 */ /* 0x000e640008020144 */
[----:B-1----:R-:W-:Y:S05]  /*25f0*/  @!P1 BRA `(.L_x_23) ;  /* 0x0000028000ac9947 */ /* 0x002fea0003800000 */
.L_x_22:
[----:B-----5:R-:W-:Y:S04]  /*2600*/  STL.64 [R1+0x760], R150 ;  /* 0x0007609601007387 */ /* 0x020fe80000100a00 */
        /* <DEDUP_REMOVED lines=21> */
[----:B--2---:R-:W2:Y:S04]  /*2760*/  LDL.LU.64 R108, [R1] ;  /* 0x00000000016c7983 */ /* 0x004ea80000300a00 */
[----:B------:R-:W3:Y:S04]  /*2770*/  LDL.LU.64 R110, [R1+0x8] ;  /* 0x00000800016e7983 */ /* 0x000ee80000300a00 */
[----:B------:R-:W4:Y:S04]  /*2780*/  LDL.LU.64 R112, [R1+0x10] ;  /* 0x0000100001707983 */ /* 0x000f280000300a00 */
[----:B------:R-:W2:Y:S04]  /*2790*/  LDL.LU.64 R114, [R1+0x18] ;  /* 0x0000180001727983 */ /* 0x000ea80000300a00 */
        /* <DEDUP_REMOVED lines=18> */
[----:B--2---:R-:W-:Y:S04]  /*28c0*/  STL.64 [R1+0x960], R150 ;  /* 0x0009609601007387 */ /* 0x004fe80000100a00 */
[----:B----4-:R-:W-:Y:S04]  /*28d0*/  STL.64 [R1+0x958], R148 ;  /* 0x0009589401007387 */ /* 0x010fe80000100a00 */
[----:B---3--:R-:W-:Y:S04]  /*28e0*/  STL.64 [R1+0x950], R146 ;  /* 0x0009509201007387 */ /* 0x008fe80000100a00 */
        /* <DEDUP_REMOVED lines=61> */
[----:B--2---:R-:W2:Y:S04]  /*2cc0*/  LDL.LU.64 R24, [R1+0x400] ;  /* 0x0004000001187983 */ /* 0x004ea80000300a00 */
[----:B------:R-:W2:Y:S04]  /*2cd0*/  LDL.LU.64 R26, [R1+0x408] ;  /* 0x00040800011a7983 */ /* 0x000ea80000300a00 */
        /* <DEDUP_REMOVED lines=61> */
[----:B------:R-:W2:Y:S01]  /*30b0*/  LDL.LU.64 R150, [R1+0x5f8] ;  /* 0x0005f80001967983 */ /* 0x000ea20000300a00 */
[----:B------:R-:W-:-:S02]  /*30c0*/  ULEA UR4, UR14, UR12, 0x9 ;  /* 0x0000000c0e047291 */ /* 0x000fc4000f8e483f */
[----:B------:R-:W-:Y:S01]  /*30d0*/  ULEA UR6, UR14, UR13, 0xa ;  /* 0x0000000d0e067291 */ /* 0x000fe2000f8e503f */
[----:B------:R-:W3:Y:S01]  /*30e0*/  LDL.LU.64 R152, [R1+0xb0] ;  /* 0x0000b00001987983 */ /* 0x000ee20000300a00 */
[----:B------:R-:W-:Y:S01]  /*30f0*/  UMOV UR5, 0xc0000010 ;  /* 0xc000001000057882 */ /* 0x000fe20000000000 */
[----:B------:R-:W-:Y:S02]  /*3100*/  UMOV UR7, 0xc0000010 ;  /* 0xc000001000077882 */ /* 0x000fe40000000000 */
[----:B------:R-:W3:Y:S04]  /*3110*/  LDL.LU.64 R154, [R1+0xb8] ;  /* 0x0000b800019a7983 */ /* 0x000ee80000300a00 */
        /* <DEDUP_REMOVED lines=39> */
[----:B------:R-:W3:Y:S01]  /*3390*/  LDL.LU.64 R234, [R1+0x1f8] ;  /* 0x0001f80001ea7983 */ /* 0x000ee20000300a00 */
[----:B--2---:R-:W-:-:S06]  /*33a0*/  WARPGROUP.ARRIVE ;  /* 0x00000000000079c5 */ /* 0x004fcc0000000000 */
[----:B------:R-:W-:Y:S03]  /*33b0*/  HGMMA.64x256x16.F32.BF16 R24, gdesc[UR4], R24, gsb0 ;  /* 0x03e00000041879f0 */ /* 0x000fe60008001818 */
        /* <DEDUP_REMOVED lines=65> */
[----:B--2---:R-:W3:Y:S04]  /*37d0*/  LDL.LU.64 R150, [R1+0x960] ;  /* 0x0009600001967983 */ /* 0x004ee80000300a00 */
        /* <DEDUP_REMOVED lines=21> */
[----:B------:R-:W-:Y:S01]  /*3930*/  UIADD3 UR10, UR6, 0x200, URZ ;  /* 0x00000200060a7890 */ /* 0x000fe2000fffe03f */
[----:B------:R-:W-:Y:S01]  /*3940*/  UMOV UR8, UR4 ;  /* 0x0000000400087c82 */ /* 0x000fe20008000000 */
[----:B------:R-:W-:Y:S01]  /*3950*/  UMOV UR9, UR5 ;  /* 0x0000000500097c82 */ /* 0x000fe20008000000 */
[----:B------:R-:W-:Y:S01]  /*3960*/  UMOV UR11, 0xc0000010 ;  /* 0xc0000010000b7882 */ /* 0x000fe20000000000 */
        /* <DEDUP_REMOVED lines=42> */
[----:B---3--:R-:W-:-:S06]  /*3c10*/  WARPGROUP.ARRIVE ;  /* 0x00000000000079c5 */ /* 0x008fcc0000000000 */
[----:B------:R-:W-:Y:S03]  /*3c20*/  HGMMA.64x256x16.F32.BF16 R108, gdesc[UR8], R108, gsb0 ;  /* 0x03e00000086c79f0 */ /* 0x000fe6000800186c */
        /* <DEDUP_REMOVED lines=65> */
[----:B---3--:R-:W2:Y:S04]  /*4040*/  LDL.LU.64 R150, [R1+0x760] ;  /* 0x0007600001967983 */ /* 0x008ea80000300a00 */
        /* <DEDUP_REMOVED lines=21> */
[----:B------:R-:W-:Y:S01]  /*41a0*/  UIADD3 UR8, UR4, 0x100, URZ ;  /* 0x0000010004087890 */ /* 0x000fe2000fffe03f */
[----:B------:R-:W-:Y:S01]  /*41b0*/  UMOV UR9, 0xc0000010 ;  /* 0xc000001000097882 */ /* 0x000fe20000000000 */
[----:B--2---:R-:W-:-:S07]  /*41c0*/  WARPGROUP.ARRIVE ;  /* 0x00000000000079c5 */ /* 0x004fce0000000000 */
        /* <DEDUP_REMOVED lines=88> */
[----:B------:R-:W-:Y:S01]  /*4750*/  UMOV UR4, UR8 ;  /* 0x0000000800047c82 */ /* 0x000fe20008000000 */
[----:B------:R-:W-:Y:S01]  /*4760*/  UMOV UR5, UR9 ;  /* 0x0000000900057c82 */ /* 0x000fe20008000000 */
        /* <DEDUP_REMOVED lines=90> */
[----:B------:R-:W-:Y:S01]  /*4d10*/  BPT.TRAP 0x1 ;  /* 0x000000040000795c */ /* 0x000fe20000300000 */
.L_x_24:
[----:B------:R-:W-:Y:S02]  /*4d20*/  UISETP.GT.U32.AND UP0, UPT, UR40, 0x1, UPT ;  /* 0x000000012800788c */ /* 0x000fe4000bf04070 */
[----:B------:R-:W-:-:S04]  /*4d30*/  ULEA UR4, UR15, UR44, 0x3 ;  /* 0x0000002c0f047291 */ /* 0x000fc8000f8e183f */
[----:B------:R-:W-:Y:S01]  /*4d40*/  UIADD3 UR4, UR4, 0x48, URZ ;  /* 0x0000004804047890 */ /* 0x000fe2000fffe03f */
[----:B------:R-:W-:-:S03]  /*4d50*/  PLOP3.LUT P1, PT, PT, PT, UP0, 0x80, 0x0 ;  /* 0x000000000000781c */ /* 0x000fc60003f2f008 */
[----:B------:R-:W-:-:S09]  /*4d60*/  UPRMT UR4, URZ, 0x654, UR4 ;  /* 0x000006543f047896 */ /* 0x000fd20008000004 */
[----:B------:R-:W-:Y:S01]  /*4d70*/  SYNCS.ARRIVE.TRANS64.RED.A1T0 RZ, [UR4], RZ ;  /* 0x000000ffffff79a7 */ /* 0x000fe20008100404 */
[----:B------:R-:W-:Y:S05]  /*4d80*/  @P1 BRA `(.L_x_25) ;  /* 0x0000000000041947 */ /* 0x000fea0003800000 */
[----:B------:R-:W-:Y:S01]  /*4d90*/  BPT.TRAP 0x1 ;  /* 0x000000040000795c */ /* 0x000fe20000300000 */
.L_x_25:
[----:B------:R-:W-:Y:S01]  /*4da0*/  UIADD3 UR14, UR14, 0x1, URZ ;  /* 0x000000010e0e7890 */ /* 0x000fe2000fffe03f */
[C---:B------:R-:W-:Y:S01]  /*4db0*/  ISETP.GT.AND P1, PT, R0.reuse, 0x1, PT ;  /* 0x000000010000780c */ /* 0x040fe20003f24270 */
[----:B------:R-:W-:Y:S01]  /*4dc0*/  UIADD3 UR15, UR15, 0x1, URZ ;  /* 0x000000010f0f7890 */ /* 0x000fe2000fffe03f */
[----:B------:R-:W-:Y:S01]  /*4dd0*/  VIADD R0, R0, 0xffffffff ;  /* 0xffffffff00007836 */ /* 0x000fe20000000000 */
[----:B------:R-:W-:Y:S02]  /*4de0*/  UISETP.NE.AND UP0, UPT, UR14, 0x9, UPT ;  /* 0x000000090e00788c */ /* 0x000fe4000bf05270 */
[----:B------:R-:W-:Y:S02]  /*4df0*/  UISETP.NE.AND UP1, UPT, UR15, 0x9, UPT ;  /* 0x000000090f00788c */ /* 0x000fe4000bf25270 */
[----:B------:R-:W-:Y:S02]  /*4e00*/  USEL UR4, URZ, 0x1, UP0 ;  /* 0x000000013f047887 */ /* 0x000fe40008000000 */
[----:B------:R-:W-:-:S02]  /*4e10*/  USEL UR14, UR14, URZ, UP0 ;  /* 0x0000003f0e0e7287 */ /* 0x000fc40008000000 */
[----:B------:R-:W-:Y:S02]  /*4e20*/  USEL UR15, UR15, URZ, UP1 ;  /* 0x0000003f0f0f7287 */ /* 0x000fe40008800000 */
[----:B------:R-:W-:Y:S01]  /*4e30*/  LOP3.LUT R3, R3, UR4, RZ, 0x3c, !PT ;  /* 0x0000000403037c12 */ /* 0x000fe2000f8e3cff */
[----:B------:R-:W-:Y:S09]  /*4e40*/  @P1 BRA `(.L_x_26) ;  /* 0xffffffd400c41947 */ /* 0x000ff2000383ffff */
.L_x_19:
[----:B01----:R-:W0:Y:S02]  /*4e50*/  LDC R0, c[0x0][0x28c] ;  /* 0x0000a300ff007b82 */ /* 0x003e240000000800 */
[----:B0-----:R-:W-:-:S13]  /*4e60*/  ISETP.GE.AND P1, PT, R0, 0x1, PT ;  /* 0x000000010000780c */ /* 0x001fda0003f26270 */
[----:B------:R-:W-:Y:S05]  /*4e70*/  @!P1 BRA `(.L_x_27) ;  /* 0x0000000000389947 */ /* 0x000fea0003800000 */
[----:B------:R-:W-:Y:S05]  /*4e80*/  @!P0 BRA `(.L_x_28) ;  /* 0x0000000000048947 */ /* 0x000fea0003800000 */
[----:B------:R-:W-:Y:S01]  /*4e90*/  BPT.TRAP 0x1 ;  /* 0x000000040000795c */ /* 0x000fe20000300000 */
.L_x_28:
[----:B------:R-:W-:Y:S01]  /*4ea0*/  VIADD R0, R5, UR39 ;  /* 0x0000002705007c36 */ /* 0x000fe20008000000 */
[----:B------:R-:W-:-:S03]  /*4eb0*/  UISETP.GT.U32.AND UP0, UPT, UR40, 0x1, UPT ;  /* 0x000000012800788c */ /* 0x000fc6000bf04070 */
[----:B------:R-:W-:-:S03]  /*4ec0*/  IMAD.WIDE.U32 R4, R0, 0x38e38e39, RZ ;  /* 0x38e38e3900047825 */ /* 0x000fc600078e00ff */
[----:B------:R-:W-:Y:S02]  /*4ed0*/  PLOP3.LUT P0, PT, PT, PT, UP0, 0x80, 0x0 ;  /* 0x000000000000781c */ /* 0x000fe40003f0f008 */
[----:B------:R-:W-:-:S05]  /*4ee0*/  SHF.R.U32.HI R4, RZ, 0x1, R5 ;  /* 0x00000001ff047819 */ /* 0x000fca0000011605 */
[----:B------:R-:W-:-:S05]  /*4ef0*/  IMAD R0, R4, -0x9, R0 ;  /* 0xfffffff704007824 */ /* 0x000fca00078e0200 */
[----:B------:R-:W-:-:S05]  /*4f00*/  LEA R0, R0, UR44, 0x3 ;  /* 0x0000002c00007c11 */ /* 0x000fca000f8e18ff */
[----:B------:R-:W-:-:S05]  /*4f10*/  VIADD R0, R0, 0x48 ;  /* 0x0000004800007836 */ /* 0x000fca0000000000 */
[----:B------:R-:W-:-:S04]  /*4f20*/  PRMT R0, RZ, 0x654, R0 ;  /* 0x00000654ff007816 */ /* 0x000fc80000000000 */
[----:B------:R0:W-:Y:S01]  /*4f30*/  SYNCS.ARRIVE.TRANS64.RED.A1T0 RZ, [R0+URZ], RZ ;  /* 0x000000ff00ff79a7 */ /* 0x0001e2000810043f */
[----:B------:R-:W-:Y:S05]  /*4f40*/  @P0 BRA `(.L_x_27) ;  /* 0x0000000000040947 */ /* 0x000fea0003800000 */
[----:B------:R-:W-:Y:S01]  /*4f50*/  BPT.TRAP 0x1 ;  /* 0x000000040000795c */ /* 0x000fe20000300000 */
.L_x_27:
[----:B0-----:R-:W0:Y:S01]  /*4f60*/  S2R R0, SR_TID.X ;  /* 0x0000000000007919 */ /* 0x001e220000002100 */
[----:B------:R-:W-:Y:S01]  /*4f70*/  USHF.L.U32 UR42, UR42, 0x9, URZ ;  /* 0x000000092a2a7899 */ /* 0x000fe2000800063f */
[----:B------:R-:W-:Y:S01]  /*4f80*/  ULDC UR12, c[0x0][0x288] ;  /* 0x0000a200000c7ab9 */ /* 0x000fe20000000800 */
[----:B------:R-:W1:Y:S01]  /*4f90*/  S2R R5, SR_TID.X ;  /* 0x0000000000057919 */ /* 0x000e620000002100 */
[----:B------:R-:W-:Y:S02]  /*4fa0*/  UIMAD.WIDE UR8, UR41, 0x100, URZ ;  /* 0x00000100290878a5 */ /* 0x000fe4000f8e023f */
[----:B------:R-:W-:Y:S01]  /*4fb0*/  USHF.L.U32 UR41, UR41, 0x8, URZ ;  /* 0x0000000829297899 */ /* 0x000fe2000800063f */
[----:B------:R-:W-:Y:S01]  /*4fc0*/  IMAD.U32 R10, RZ, RZ, UR42 ;  /* 0x0000002aff0a7e24 */ /* 0x000fe2000f8e00ff */
[----:B------:R-:W-:Y:S01]  /*4fd0*/  UISETP.GE.AND UP0, UPT, UR42, UR12, UPT ;  /* 0x0000000c2a00728c */ /* 0x000fe2000bf06270 */
[----:B------:R-:W-:Y:S01]  /*4fe0*/  ULDC UR7, c[0x0][0x284] ;  /* 0x0000a10000077ab9 */ /* 0x000fe20000000800 */
[----:B------:R-:W-:-:S02]  /*4ff0*/  UIADD3 UR39, UR43, UR39, URZ ;  /* 0x000000272b277290 */ /* 0x000fc4000fffe03f */
[----:B------:R-:W-:Y:S02]  /*5000*/  UISETP.GE.OR UP0, UPT, UR41, UR7, UP0 ;  /* 0x000000072900728c */ /* 0x000fe40008706670 */
[----:B------:R-:W-:Y:S02]  /*5010*/  UISETP.GT.U32.AND UP1, UPT, UR39, 0x8, UPT ;  /* 0x000000082700788c */ /* 0x000fe4000bf24070 */
[----:B------:R-:W-:Y:S02]  /*5020*/  USHF.R.S32.HI UR13, URZ, 0x1f, UR45 ;  /* 0x0000001f3f0d7899 */ /* 0x000fe4000801142d */
[----:B------:R-:W-:Y:S01]  /*5030*/  UIMAD.WIDE.U32 UR4, UR39, 0x38e38e39, URZ ;  /* 0x38e38e39270478a5 */ /* 0x000fe2000f8e003f */
[----:B------:R-:W-:Y:S01]  /*5040*/  PLOP3.LUT P0, PT, PT, PT, UP0, 0x80, 0x0 ;  /* 0x000000000000781c */ /* 0x000fe20003f0f008 */
[----:B------:R-:W-:Y:S01]  /*5050*/  ULDC.64 UR10, c[0x0][0x5d0] ;  /* 0x00017400000a7ab9 */ /* 0x000fe20000000a00 */
[----:B------:R-:W-:Y:S01]  /*5060*/  UISETP.LT.U32.AND UP1, UPT, UR43, 0x9, UP1 ;  /* 0x000000092b00788c */ /* 0x000fe20008f21070 */
[----:B------:R-:W-:Y:S01]  /*5070*/  IMAD.U32 R6, RZ, RZ, UR10 ;  /* 0x0000000aff067e24 */ /* 0x000fe2000f8e00ff */
[----:B------:R-:W-:-:S02]  /*5080*/  UISETP.GE.U32.AND UP2, UPT, UR43, 0x9, UPT ;  /* 0x000000092b00788c */ /* 0x000fc4000bf46070 */
[----:B------:R-:W-:Y:S02]  /*5090*/  UIMAD UR6, UR13, UR10, URZ ;  /* 0x0000000a0d0672a4 */ /* 0x000fe4000f8e023f */
[----:B------:R-:W-:Y:S02]  /*50a0*/  USHF.R.U32.HI UR4, URZ, 0x1, UR5 ;  /* 0x000000013f047899 */ /* 0x000fe40008011605 */
[----:B------:R-:W-:Y:S01]  /*50b0*/  USEL UR5, URZ, 0x1, !UP1 ;  /* 0x000000013f057887 */ /* 0x000fe2000c800000 */
[----:B0-----:R-:W-:Y:S01]  /*50c0*/  SHF.R.U32.HI R3, RZ, 0x7, R0 ;  /* 0x00000007ff037819 */ /* 0x001fe20000011600 */
[----:B------:R-:W-:Y:S02]  /*50d0*/  UIMAD UR6, UR45, UR11, UR6 ;  /* 0x0000000b2d0672a4 */ /* 0x000fe4000f8e0206 */
[----:B------:R-:W-:Y:S01]  /*50e0*/  ULOP3.LUT UR38, UR38, UR5, URZ, 0x3c, !UPT ;  /* 0x0000000526267292 */ /* 0x000fe2000f8e3c3f */
[----:B------:R-:W-:Y:S01]  /*50f0*/  LOP3.LUT R3, R3, 0x1, RZ, 0xc0, !PT ;  /* 0x0000000103037812 */ /* 0x000fe200078ec0ff */
[C---:B-1----:R-:W-:Y:S01]  /*5100*/  IMAD.SHL.U32 R11, R5.reuse, 0x2, RZ ;  /* 0x00000002050b7824 */ /* 0x042fe200078e00ff */
[----:B------:R-:W-:Y:S01]  /*5110*/  SHF.R.U32.HI R0, RZ, 0x2, R5 ;  /* 0x00000002ff007819 */ /* 0x000fe20000011605 */
[----:B------:R-:W-:Y:S01]  /*5120*/  UIMAD UR39, UR4, -0x9, UR39 ;  /* 0xfffffff7042778a4 */ /* 0x000fe2000f8e0227 */
[----:B------:R-:W-:Y:S01]  /*5130*/  LOP3.LUT R4, R5, 0x60, RZ, 0xc0, !PT ;  /* 0x0000006005047812 */ /* 0x000fe200078ec0ff */
[----:B------:R-:W-:Y:S01]  /*5140*/  IMAD.SHL.U32 R19, R3, 0x40, RZ ;  /* 0x0000004003137824 */ /* 0x000fe200078e00ff */
[----:B------:R-:W-:Y:S01]  /*5150*/  LOP3.LUT R0, R0, 0x7, RZ, 0xc0, !PT ;  /* 0x0000000700007812 */ /* 0x000fe200078ec0ff */
[----:B------:R-:W-:Y:S01]  /*5160*/  @UP2 ULOP3.LUT UR38, UR38, 0x1, UR4, 0x78, !UPT ;  /* 0x0000000126262892 */ /* 0x000fe2000f8e7804 */
[----:B------:R-:W-:-:S02]  /*5170*/  SHF.R.U32.HI R4, RZ, 0x1, R4 ;  /* 0x00000001ff047819 */ /* 0x000fc40000011604 */
[--C-:B------:R-:W-:Y:S02]  /*5180*/  LOP3.LUT R19, R19, 0x40, R0.reuse, 0xe2, !PT ;  /* 0x0000004013137812 */ /* 0x100fe400078ee200 */
[----:B------:R-:W-:Y:S02]  /*5190*/  IADD3 R0, RZ, -R4, -R0 ;  /* 0x80000004ff007210 */ /* 0x000fe40007ffe800 */
[----:B------:R-:W-:Y:S02]  /*51a0*/  LOP3.LUT R10, R10, 0x6, R11, 0xf8, !PT ;  /* 0x000000060a0a7812 */ /* 0x000fe400078ef80b */
[----:B------:R-:W-:Y:S01]  /*51b0*/  LOP3.LUT R19, R19, UR8, R4, 0xfe, !PT ;  /* 0x0000000813137c12 */ /* 0x000fe2000f8efe04 */
[----:B------:R-:W-:Y:S01]  /*51c0*/  IMAD R0, R3, -0x40, R0 ;  /* 0xffffffc003007824 */ /* 0x000fe200078e0200 */
[----:B------:R-:W-:Y:S01]  /*51d0*/  LOP3.LUT R3, R5, 0x3, RZ, 0xc0, !PT ;  /* 0x0000000305037812 */ /* 0x000fe200078ec0ff */
[----:B------:R-:W-:Y:S01]  /*51e0*/  IMAD.MOV.U32 R4, RZ, RZ, -0x2 ;  /* 0xfffffffeff047424 */ /* 0x000fe200078e00ff */
[----:B------:R-:W-:-:S03]  /*51f0*/  SHF.R.S32.HI R11, RZ, 0x1f, R10 ;  /* 0x0000001fff0b7819 */ /* 0x000fc6000001140a */
[----:B------:R-:W-:Y:S02]  /*5200*/  IMAD R3, R3, R4, UR12 ;  /* 0x0000000c03037e24 */ /* 0x000fe4000f8e0204 */
[----:B------:R-:W-:Y:S02]  /*5210*/  IMAD.U32 R4, RZ, RZ, UR7 ;  /* 0x00000007ff047e24 */ /* 0x000fe4000f8e00ff */
[----:B------:R-:W-:-:S03]  /*5220*/  IMAD.WIDE.U32 R6, R6, UR45, R10 ;  /* 0x0000002d06067c25 */ /* 0x000fc6000f8e000a */
[----:B------:R-:W-:Y:S01]  /*5230*/  IADD3 R0, R4, -UR41, R0 ;  /* 0x8000002904007c10 */ /* 0x000fe2000fffe000 */
[----:B------:R-:W-:Y:S01]  /*5240*/  VIADD R7, R7, UR6 ;  /* 0x0000000607077c36 */ /* 0x000fe20008000000 */
[----:B------:R-:W-:Y:S01]  /*5250*/  UMOV UR41, 0xffffffff ;  /* 0xffffffff00297882 */ /* 0x000fe20000000000 */
[----:B------:R-:W-:Y:S01]  /*5260*/  VIADD R3, R3, -UR42 ;  /* 0x8000002a03037c36 */ /* 0x000fe20008000000 */
[----:B------:R-:W-:Y:S06]  /*5270*/  @P0 BRA `(.L_x_29) ;  /* 0x0000023400300947 */ /* 0x000fec0003800000 */
[----:B-----5:R-:W-:Y:S01]  /*5280*/  FSETP.NEU.AND P0, PT, R16, RZ, PT ;  /* 0x000000ff1000720b */ /* 0x020fe20003f0d000 */
[----:B------:R-:W-:Y:S01]  /*5290*/  ULDC.64 UR6, c[0x0][0x5c8] ;  /* 0x0001720000067ab9 */ /* 0x000fe20000000a00 */
[----:B------:R-:W-:Y:S01]  /*52a0*/  ISETP.GT.AND P5, PT, R3, RZ, PT ;  /* 0x000000ff0300720c */ /* 0x000fe20003fa4270 */
[----:B------:R-:W-:Y:S01]  /*52b0*/  UIMAD UR4, UR9, UR6, URZ ;  /* 0x00000006090472a4 */ /* 0x000fe2000f8e023f */
[----:B------:R-:W-:Y:S01]  /*52c0*/  IMAD.U32 R14, RZ, RZ, UR7 ;  /* 0x00000007ff0e7e24 */ /* 0x000fe2000f8e00ff */
[----:B------:R-:W-:Y:S01]  /*52d0*/  BSSY B0, `(.L_x_29) ;  /* 0x0002346000007945 */ /* 0x000fe20003800000 */
[----:B------:R-:W-:Y:S01]  /*52e0*/  IMAD.WIDE.U32 R6, R19, UR6, R6 ;  /* 0x0000000613067c25 */ /* 0x000fe2000f8e0006 */
[----:B------:R-:W-:-:S03]  /*52f0*/  ISETP.GT.AND P1, PT, R0, RZ, P5 ;  /* 0x000000ff0000720c */ /* 0x000fc60002f24270 */
[----:B------:R-:W-:-:S04]  /*5300*/  IMAD R14, R19, R14, UR4 ;  /* 0x00000004130e7e24 */ /* 0x000fc8000f8e020e */
[----:B------:R-:W-:Y:S01]  /*5310*/  IMAD.IADD R14, R7, 0x1, R14 ;  /* 0x00000001070e7824 */ /* 0x000fe200078e020e */
[----:B------:R-:W-:Y:S06]  /*5320*/  @!P0 BRA `(.L_x_30) ;  /* 0x0000018000108947 */ /* 0x000fec0003800000 */
[----:B------:R-:W0:Y:S01]  /*5330*/  LDC.64 R8, c[0x0][0x5b0] ;  /* 0x00016c00ff087b82 */ /* 0x000e220000000a00 */
[----:B------:R-:W2:Y:S07]  /*5340*/  LDL.LU R15, [R1+0x400] ;  /* 0x00040000010f7983 */ /* 0x000eae0000300800 */
[----:B---34-:R-:W1:Y:S08]  /*5350*/  LDC.64 R152, c[0x0][0x5b8] ;  /* 0x00016e00ff987b82 */ /* 0x018e700000000a00 */
[----:B------:R-:W3:Y:S01]  /*5360*/  LDC.64 R20, c[0x0][0x5a8] ;  /* 0x00016a00ff147b82 */ /* 0x000ee20000000a00 */
[----:B0-----:R-:W-:Y:S01]  /*5370*/  R2UR UR4, R8 ;  /* 0x00000000080472ca */ /* 0x001fe200000e0000 */
[----:B-1----:R-:W-:-:S02]  /*5380*/  IMAD R160, R152, UR13, RZ ;  /* 0x0000000d98a07c24 */ /* 0x002fc4000f8e02ff */
[----:B------:R-:W-:-:S10]  /*5390*/  IMAD.WIDE.U32 R154, R152, UR45, R10 ;  /* 0x0000002d989a7c25 */ /* 0x000fd4000f8e000a */
[----:B------:R-:W-:Y:S01]  /*53a0*/  UIMAD UR4, UR9, UR4, URZ ;  /* 0x00000004090472a4 */ /* 0x000fe2000f8e023f */
[----:B------:R-:W-:Y:S02]  /*53b0*/  IMAD R160, R153, UR45, R160 ;  /* 0x0000002d99a07c24 */ /* 0x000fe4000f8e02a0 */
[----:B------:R-:W-:Y:S02]  /*53c0*/  IMAD.MOV.U32 R22, RZ, RZ, R154 ;  /* 0x000000ffff167224 */ /* 0x000fe400078e009a */
[----:B------:R-:W-:Y:S02]  /*53d0*/  IMAD.IADD R23, R155, 0x1, R160 ;  /* 0x000000019b177824 */ /* 0x000fe400078e02a0 */
[C---:B------:R-:W-:Y:S01]  /*53e0*/  IMAD R158, R19.reuse, R9, UR4 ;  /* 0x00000004139e7e24 */ /* 0x040fe2000f8e0209 */
[----:B------:R-:W-:Y:S01]  /*53f0*/  ULDC.64 UR4, c[0x0][0x5c0] ;  /* 0x0001700000047ab9 */ /* 0x000fe20000000a00 */
[----:B------:R-:W-:-:S04]  /*5400*/  IMAD.WIDE.U32 R4, R19, R8, R22 ;  /* 0x0000000813047225 */ /* 0x000fc800078e0016 */
[----:B------:R-:W-:Y:S01]  /*5410*/  IMAD.IADD R5, R5, 0x1, R158 ;  /* 0x0000000105057824 */ /* 0x000fe200078e029e */
[----:B---3--:R-:W-:-:S04]  /*5420*/  LEA R12, P0, R4, R20, 0x1 ;  /* 0x00000014040c7211 */ /* 0x008fc800078008ff */
[----:B------:R-:W-:-:S05]  /*5430*/  LEA.HI.X R13, R4, R21, R5, 0x1, P0 ;  /* 0x00000015040d7211 */ /* 0x000fca00000f0c05 */
[----:B------:R-:W3:Y:S01]  /*5440*/  @P1 LDG.E.LTC128B.U16 R153, desc[UR36][R12.64] ;  /* 0x000000240c991981 */ /* 0x000ee2000c1e1520 */
[----:B------:R-:W-:Y:S01]  /*5450*/  ISETP.GT.AND P3, PT, R3, 0x1, PT ;  /* 0x000000010300780c */ /* 0x000fe20003f64270 */
[----:B------:R-:W-:Y:S01]  /*5460*/  BSSY B1, `(.L_x_31) ;  /* 0x0000013000017945 */ /* 0x000fe20003800000 */
[----:B------:R-:W-:-:S11]  /*5470*/  LOP3.LUT R17, R17, 0xfffffffd, RZ, 0xc0, !PT ;  /* 0xfffffffd11117812 */ /* 0x000fd600078ec0ff */
[----:B------:R-:W-:Y:S01]  /*5480*/  @P3 LOP3.LUT R17, R17, 0x2, RZ, 0xfc, !PT ;  /* 0x0000000211113812 */ /* 0x000fe200078efcff */
[----:B---3--:R-:W-:-:S04]  /*5490*/  IMAD.U32 R4, R153, 0x10000, RZ ;  /* 0x0001000099047824 */ /* 0x008fc800078e00ff */
[----:B------:R-:W-:-:S04]  /*54a0*/  FMUL R4, R4, R16 ;  /* 0x0000001004047220 */ /* 0x000fc80000400000 */
[----:B--2---:R-:W-:Y:S01]  /*54b0*/  FFMA R7, R15, R2, R4 ;  /* 0x000000020f077223 */ /* 0x004fe20000000004 */
[----:B------:R-:W-:-:S04]  /*54c0*/  LEA R4, P0, R6, UR4, 0x1 ;  /* 0x0000000406047c11 */ /* 0x000fc8000f8008ff */
[----:B------:R-:W-:Y:S02]  /*54d0*/  LEA.HI.X R5, R6, UR5, R14, 0x1, P0 ;  /* 0x0000000506057c11 */ /* 0x000fe400080f0c0e */
[----:B------:R-:W-:-:S05]  /*54e0*/  F2FP.BF16.F32.PACK_AB R6, RZ, R7 ;  /* 0x00000007ff06723e */ /* 0x000fca00000010ff */
[----:B------:R0:W-:Y:S02]  /*54f0*/  @P1 STG.E.U16 desc[UR36][R4.64], R6 ;  /* 0x0000000604001986 */ /* 0x0001e4000c101524 */
[----:B0-----:R-:W-:-:S04]  /*5500*/  IMAD.WIDE.U32 R6, R19, R8, R10 ;  /* 0x0000000813067225 */ /* 0x001fc800078e000a */
[----:B------:R-:W-:Y:S02]  /*5510*/  IMAD.IADD R7, R158, 0x1, R7 ;  /* 0x000000019e077824 */ /* 0x000fe400078e0207 */
[----:B------:R-:W-:-:S04]  /*5520*/  IMAD.WIDE.U32 R6, R152, UR45, R6 ;  /* 0x0000002d98067c25 */ /* 0x000fc8000f8e0006 */
[----:B------:R-:W-:Y:S01]  /*5530*/  IMAD.IADD R7, R160, 0x1, R7 ;  /* 0x00000001a0077824 */ /* 0x000fe200078e0207 */
[----:B------:R-:W-:-:S04]  /*5540*/  LEA R14, P0, R6, R20, 0x1 ;  /* 0x00000014060e7211 */ /* 0x000fc800078008ff */
[----:B------:R-:W-:Y:S02]  /*5550*/  LEA.HI.X R15, R6, R21, R7, 0x1, P0 ;  /* 0x00000015060f7211 */ /* 0x000fe400000f0c07 */
[----:B------:R-:W-:-:S13]  /*5560*/  ISETP.GT.AND P0, PT, R0, RZ, P3 ;  /* 0x000000ff0000720c */ /* 0x000fda0001f04270 */
[----:B------:R-:W-:Y:S05]  /*5570*/  @!P0 BRA `(.L_x_32) ;  /* 0x0000000000048947 */ /* 0x000fea0003800000 */
[----:B------:R0:W5:Y:S02]  /*5580*/  LDG.E.LTC128B.U16 R153, desc[UR36][R14.64+0x2] ;  /* 0x000002240e997981 */ /* 0x000164000c1e1520 */
.L_x_32:
[----:B------:R-:W-:Y:S05]  /*5590*/  BSYNC B1 ;  /* 0x0000000000017941 */ /* 0x000fea0003800000 */
.L_x_31:
[----:B------:R-:W2:Y:S01]  /*55a0*/  LDL.LU R7, [R1+0x404] ;  /* 0x0004040001077983 */ /* 0x000ea20000300800 */
[----:B-----5:R-:W-:Y:S01]  /*55b0*/  IMAD.U32 R6, R153, 0x10000, RZ ;  /* 0x0001000099067824 */ /* 0x020fe200078e00ff */
[C---:B------:R-:W-:Y:S01]  /*55c0*/  SHF.L.U64.HI R157, R8.reuse, 0x3, R9 ;  /* 0x00000003089d7819 */ /* 0x040fe20000010209 */
[----:B------:R-:W-:Y:S01]  /*55d0*/  IMAD.SHL.U32 R156, R8, 0x8, RZ ;  /* 0x00000008089c7824 */ /* 0x000fe200078e00ff */
[----:B------:R-:W3:Y:S01]  /*55e0*/  LDL.LU R159, [R1+0x408] ;  /* 0x00040800019f7983 */ /* 0x000ee20000300800 */
[----:B------:R-:W-:-:S04]  /*55f0*/  FMUL R6, R6, R16 ;  /* 0x0000001006067220 */ /* 0x000fc80000400000 */
[----:B--2---:R-:W-:-:S05]  /*5600*/  FFMA R6, R7, R2, R6 ;  /* 0x0000000207067223 */ /* 0x004fca0000000006 */
[----:B------:R-:W-:-:S05]  /*5610*/  F2FP.BF16.F32.PACK_AB R6, RZ, R6 ;  /* 0x00000006ff06723e */ /* 0x000fca00000010ff */
[----:B------:R1:W-:Y:S01]  /*5620*/  @P0 STG.E.U16 desc[UR36][R4.64+0x2], R6 ;  /* 0x0000020604000986 */ /* 0x0003e2000c101524 */
[----:B------:R-:W-:Y:S01]  /*5630*/  ISETP.GT.AND P0, PT, R0, 0x8, P5 ;  /* 0x000000080000780c */ /* 0x000fe20002f04270 */
[----:B-1----:R-:W-:-:S04]  /*5640*/  IMAD.WIDE.U32 R6, R19, R8, R156 ;  /* 0x0000000813067225 */ /* 0x002fc800078e009c */
[----:B------:R-:W-:Y:S01]  /*5650*/  IMAD.IADD R158, R158, 0x1, R7 ;  /* 0x000000019e9e7824 */ /* 0x000fe200078e0207 */
[----:B------:R-:W-:-:S05]  /*5660*/  IADD3 R7, P1, R154, R6, RZ ;  /* 0x000000069a077210 */ /* 0x000fca0007f3e0ff */
[----:B------:R-:W-:Y:S01]  /*5670*/  IMAD.X R13, R158, 0x1, R23, P1 ;  /* 0x000000019e0d7824 */ /* 0x000fe200008e0617 */
[----:B------:R-:W-:-:S04]  /*5680*/  LEA R12, P1, R7, R20, 0x1 ;  /* 0x00000014070c7211 */ /* 0x000fc800078208ff */
[----:B------:R-:W-:-:S05]  /*5690*/  LEA.HI.X R13, R7, R21, R13, 0x1, P1 ;  /* 0x00000015070d7211 */ /* 0x000fca00008f0c0d */
[----:B------:R1:W2:Y:S01]  /*56a0*/  @P0 LDG.E.LTC128B.U16 R153, desc[UR36][R12.64] ;  /* 0x000000240c990981 */ /* 0x0002a2000c1e1520 */
[----:B------:R-:W-:Y:S01]  /*56b0*/  IADD3 R6, P1, R10, R6, RZ ;  /* 0x000000060a067210 */ /* 0x000fe20007f3e0ff */
[----:B------:R-:W-:Y:S01]  /*56c0*/  IMAD.U32 R164, RZ, RZ, UR6 ;  /* 0x00000006ffa47e24 */ /* 0x000fe2000f8e00ff */
[----:B------:R-:W-:Y:S01]  /*56d0*/  BSSY B1, `(.L_x_33) ;  /* 0x0000015000017945 */ /* 0x000fe20003800000 */
[----:B------:R-:W-:Y:S02]  /*56e0*/  IMAD.U32 R165, RZ, RZ, UR7 ;  /* 0x00000007ffa57e24 */ /* 0x000fe4000f8e00ff */
[----:B------:R-:W-:Y:S02]  /*56f0*/  IMAD.X R7, R11, 0x1, R158, P1 ;  /* 0x000000010b077824 */ /* 0x000fe400008e069e */
[----:B------:R-:W-:Y:S02]  /*5700*/  IMAD.SHL.U32 R164, R164, 0x10, RZ ;  /* 0x00000010a4a47824 */ /* 0x000fe400078e00ff */
[----:B------:R-:W-:-:S04]  /*5710*/  IMAD.WIDE.U32 R6, R152, UR45, R6 ;  /* 0x0000002d98067c25 */ /* 0x000fc8000f8e0006 */
[----:B------:R-:W-:Y:S01]  /*5720*/  IMAD.IADD R7, R160, 0x1, R7 ;  /* 0x00000001a0077824 */ /* 0x000fe200078e0207 */
[----:B-1----:R-:W-:-:S04]  /*5730*/  LEA R12, P1, R6, R20, 0x1 ;  /* 0x00000014060c7211 */ /* 0x002fc800078208ff */
[----:B------:R-:W-:Y:S01]  /*5740*/  LEA.HI.X R13, R6, R21, R7, 0x1, P1 ;  /* 0x00000015060d7211 */ /* 0x000fe200008f0c07 */
[----:B------:R-:W-:Y:S01]  /*5750*/  IMAD.U32 R6, RZ, RZ, UR6 ;  /* 0x00000006ff067e24 */ /* 0x000fe2000f8e00ff */
[----:B------:R-:W-:-:S04]  /*5760*/  ISETP.GT.AND P1, PT, R0, 0x8, P3 ;  /* 0x000000080000780c */ /* 0x000fc80001f24270 */
[----:B------:R-:W-:Y:S02]  /*5770*/  SHF.L.U64.HI R165, R6, 0x4, R165 ;  /* 0x0000000406a57819 */ /* 0x000fe400000102a5 */
[----:B------:R-:W-:Y:S01]  /*5780*/  IADD3 R6, P2, R164, R4, RZ ;  /* 0x00000004a4067210 */ /* 0x000fe20007f5e0ff */
[----:B--2---:R-:W-:-:S04]  /*5790*/  IMAD.U32 R7, R153, 0x10000, RZ ;  /* 0x0001000099077824 */ /* 0x004fc800078e00ff */
[----:B------:R-:W-:-:S04]  /*57a0*/  FMUL R7, R7, R16 ;  /* 0x0000001007077220 */ /* 0x000fc80000400000 */
[----:B---3--:R-:W-:-:S05]  /*57b0*/  FFMA R7, R159, R2, R7 ;  /* 0x000000029f077223 */ /* 0x008fca0000000007 */
[----:B------:R-:W-:-:S04]  /*57c0*/  F2FP.BF16.F32.PACK_AB R7, RZ, R7 ;  /* 0x00000007ff07723e */ /* 0x000fc800000010ff */
[----:B------:R-:W-:Y:S01]  /*57d0*/  PRMT R158, R7, 0x7610, R158 ;  /* 0x00007610079e7816 */ /* 0x000fe2000000009e */
[----:B------:R-:W-:-:S05]  /*57e0*/  IMAD.X R7, R165, 0x1, R5, P2 ;  /* 0x00000001a5077824 */ /* 0x000fca00010e0605 */
[----:B------:R1:W-:Y:S01]  /*57f0*/  @P0 STG.E.U16 desc[UR36][R6.64], R158 ;  /* 0x0000009e06000986 */ /* 0x0003e2000c101524 */
[----:B------:R-:W-:Y:S05]  /*5800*/  @!P1 BRA `(.L_x_34) ;  /* 0x0000000000049947 */ /* 0x000fea0003800000 */
[----:B------:R2:W5:Y:S02]  /*5810*/  LDG.E.LTC128B.U16 R153, desc[UR36][R12.64+0x2] ;  /* 0x000002240c997981 */ /* 0x000564000c1e1520 */
.L_x_34:
[----:B------:R-:W-:Y:S05]  /*5820*/  BSYNC B1 ;  /* 0x0000000000017941 */ /* 0x000fea0003800000 */
.L_x_33:
[----:B------:R-:W3:Y:S01]  /*5830*/  LDL.LU R159, [R1+0x40c] ;  /* 0x00040c00019f7983 */ /* 0x000ee20000300800 */
[----:B-1---5:R-:W-:Y:S01]  /*5840*/  IMAD.U32 R158, R153, 0x10000, RZ ;  /* 0x00010000999e7824 */ /* 0x022fe200078e00ff */
[----:B------:R-:W-:Y:S01]  /*5850*/  ISETP.GT.AND P3, PT, R3, 0x8, PT ;  /* 0x000000080300780c */ /* 0x000fe20003f64270 */
[----:B------:R-:W-:Y:S01]  /*5860*/  BSSY B1, `(.L_x_35) ;  /* 0x000000a000017945 */ /* 0x000fe20003800000 */
[----:B------:R-:W-:Y:S01]  /*5870*/  LOP3.LUT R17, R17, 0xfffffffb, RZ, 0xc0, !PT ;  /* 0xfffffffb11117812 */ /* 0x000fe200078ec0ff */
[----:B------:R-:W-:Y:S01]  /*5880*/  FMUL R158, R158, R16 ;  /* 0x000000109e9e7220 */ /* 0x000fe20000400000 */
[----:B------:R-:W-:-:S09]  /*5890*/  ISETP.GT.AND P0, PT, R0, RZ, P3 ;  /* 0x000000ff0000720c */ /* 0x000fd20001f04270 */
[----:B------:R-:W-:Y:S01]  /*58a0*/  @P3 LOP3.LUT R17, R17, 0x4, RZ, 0xfc, !PT ;  /* 0x0000000411113812 */ /* 0x000fe200078efcff */
[----:B---3--:R-:W-:-:S05]  /*58b0*/  FFMA R158, R159, R2, R158 ;  /* 0x000000029f9e7223 */ /* 0x008fca000000009e */
[----:B------:R-:W-:-:S05]  /*58c0*/  F2FP.BF16.F32.PACK_AB R158, RZ, R158 ;  /* 0x0000009eff9e723e */ /* 0x000fca00000010ff */
[----:B------:R1:W-:Y:S01]  /*58d0*/  @P1 STG.E.U16 desc[UR36][R6.64+0x2], R158 ;  /* 0x0000029e06001986 */ /* 0x0003e2000c101524 */
[----:B------:R-:W-:Y:S05]  /*58e0*/  @!P0 BRA `(.L_x_36) ;  /* 0x0000000000048947 */ /* 0x000fea0003800000 */
[----:B------:R3:W5:Y:S02]  /*58f0*/  LDG.E.LTC128B.U16 R153, desc[UR36][R14.64+0x10] ;  /* 0x000010240e997981 */ /* 0x000764000c1e1520 */
.L_x_36:
[----:B------:R-:W-:Y:S05]  /*5900*/  BSYNC B1 ;  /* 0x0000000000017941 */ /* 0x000fea0003800000 */
.L_x_35:
[----:B------:R-:W4:Y:S01]  /*5910*/  LDL.LU R159, [R1+0x410] ;  /* 0x00041000019f7983 */ /* 0x000f220000300800 */
[----:B-1---5:R-:W-:Y:S01]  /*5920*/  IMAD.U32 R158, R153, 0x10000, RZ ;  /* 0x00010000999e7824 */ /* 0x022fe200078e00ff */
[----:B------:R-:W-:Y:S01]  /*5930*/  ISETP.GT.AND P2, PT, R3, 0x9, PT ;  /* 0x000000090300780c */ /* 0x000fe20003f44270 */
[----:B------:R-:W-:Y:S01]  /*5940*/  BSSY B1, `(.L_x_37) ;  /* 0x000000a000017945 */ /* 0x000fe20003800000 */
[----:B------:R-:W-:Y:S01]  /*5950*/  LOP3.LUT R17, R17, 0xfffffff7, RZ, 0xc0, !PT ;  /* 0xfffffff711117812 */ /* 0x000fe200078ec0ff */
[----:B------:R-:W-:Y:S01]  /*5960*/  FMUL R158, R158, R16 ;  /* 0x000000109e9e7220 */ /* 0x000fe20000400000 */
[----:B------:R-:W-:-:S09]  /*5970*/  ISETP.GT.AND P1, PT, R0, RZ, P2 ;  /* 0x000000ff0000720c */ /* 0x000fd20001724270 */
[----:B------:R-:W-:Y:S01]  /*5980*/  @P2 LOP3.LUT R17, R17, 0x8, RZ, 0xfc, !PT ;  /* 0x0000000811112812 */ /* 0x000fe200078efcff */
[----:B----4-:R-:W-:-:S05]  /*5990*/  FFMA R158, R159, R2, R158 ;  /* 0x000000029f9e7223 */ /* 0x010fca000000009e */
[----:B------:R-:W-:-:S05]  /*59a0*/  F2FP.BF16.F32.PACK_AB R158, RZ, R158 ;  /* 0x0000009eff9e723e */ /* 0x000fca00000010ff */
[----:B------:R1:W-:Y:S01]  /*59b0*/  @P0 STG.E.U16 desc[UR36][R4.64+0x10], R158 ;  /* 0x0000109e04000986 */ /* 0x0003e2000c101524 */
[----:B------:R-:W-:Y:S05]  /*59c0*/  @!P1 BRA `(.L_x_38) ;  /* 0x0000000000049947 */ /* 0x000fea0003800000 */
[----:B------:R4:W5:Y:S02]  /*59d0*/  LDG.E.LTC128B.U16 R153, desc[UR36][R14.64+0x12] ;  /* 0x000012240e997981 */ /* 0x000964000c1e1520 */
.L_x_38:
[----:B------:R-:W-:Y:S05]  /*59e0*/  BSYNC B1 ;  /* 0x0000000000017941 */ /* 0x000fea0003800000 */
.L_x_37:
[----:B------:R-:W2:Y:S01]  /*59f0*/  LDL.LU R159, [R1+0x414] ;  /* 0x00041400019f7983 */ /* 0x000ea20000300800 */
[----:B-1---5:R-:W-:Y:S01]  /*5a00*/  IMAD.U32 R158, R153, 0x10000, RZ ;  /* 0x00010000999e7824 */ /* 0x022fe200078e00ff */
[----:B------:R-:W-:Y:S01]  /*5a10*/  ISETP.GT.AND P0, PT, R0, 0x8, P3 ;  /* 0x000000080000780c */ /* 0x000fe20001f04270 */
[----:B------:R-:W-:Y:S02]  /*5a20*/  BSSY B1, `(.L_x_39) ;  /* 0x0000007000017945 */ /* 0x000fe40003800000 */
[----:B------:R-:W-:-:S04]  /*5a30*/  FMUL R158, R158, R16 ;  /* 0x000000109e9e7220 */ /* 0x000fc80000400000 */
[----:B--2---:R-:W-:-:S05]  /*5a40*/  FFMA R158, R159, R2, R158 ;  /* 0x000000029f9e7223 */ /* 0x004fca000000009e */
[----:B------:R-:W-:-:S05]  /*5a50*/  F2FP.BF16.F32.PACK_AB R158, RZ, R158 ;  /* 0x0000009eff9e723e */ /* 0x000fca00000010ff */
[----:B------:R1:W-:Y:S01]  /*5a60*/  @P1 STG.E.U16 desc[UR36][R4.64+0x12], R158 ;  /* 0x0000129e04001986 */ /* 0x0003e2000c101524 */
[----:B------:R-:W-:Y:S05]  /*5a70*/  @!P0 BRA `(.L_x_40) ;  /* 0x0000000000048947 */ /* 0x000fea0003800000 */
[----:B------:R2:W5:Y:S02]  /*5a80*/  LDG.E.LTC128B.U16 R153, desc[UR36][R12.64+0x10] ;  /* 0x000010240c997981 */ /* 0x000564000c1e1520 */
.L_x_40:
[----:B------:R-:W-:Y:S05]  /*5a90*/  BSYNC B1 ;  /* 0x0000000000017941 */ /* 0x000fea0003800000 */
.L_x_39:
[----:B------:R-:W3:Y:S01]  /*5aa0*/  LDL.LU R159, [R1+0x418] ;  /* 0x00041800019f7983 */ /* 0x000ee20000300800 */
[----:B-1---5:R-:W-:Y:S01]  /*5ab0*/  IMAD.U32 R158, R153, 0x10000, RZ ;  /* 0x00010000999e7824 */ /* 0x022fe200078e00ff */
[----:B------:R-:W-:Y:S01]  /*5ac0*/  ISETP.GT.AND P1, PT, R0, 0x8, P2 ;  /* 0x000000080000780c */ /* 0x000fe20001724270 */
[----:B------:R-:W-:Y:S02]  /*5ad0*/  BSSY B1, `(.L_x_41) ;  /* 0x0000007000017945 */ /* 0x000fe40003800000 */
[----:B------:R-:W-:-:S04]  /*5ae0*/  FMUL R158, R158, R16 ;  /* 0x000000109e9e7220 */ /* 0x000fc80000400000 */
[----:B---3--:R-:W-:-:S05]  /*5af0*/  FFMA R158, R159, R2, R158 ;  /* 0x000000029f9e7223 */ /* 0x008fca000000009e */
[----:B------:R-:W-:-:S05]  /*5b00*/  F2FP.BF16.F32.PACK_AB R158, RZ, R158 ;  /* 0x0000009eff9e723e */ /* 0x000fca00000010ff */
[----:B------:R1:W-:Y:S01]  /*5b10*/  @P0 STG.E.U16 desc[UR36][R6.64+0x10], R158 ;  /* 0x0000109e06000986 */ /* 0x0003e2000c101524 */
[----:B------:R-:W-:Y:S05]  /*5b20*/  @!P1 BRA `(.L_x_42) ;  /* 0x0000000000049947 */ /* 0x000fea0003800000 */
[----:B------:R3:W5:Y:S02]  /*5b30*/  LDG.E.LTC128B.U16 R153, desc[UR36][R12.64+0x12] ;  /* 0x000012240c997981 */ /* 0x000764000c1e1520 */
.L_x_42:
[----:B------:R-:W-:Y:S05]  /*5b40*/  BSYNC B1 ;  /* 0x0000000000017941 */ /* 0x000fea0003800000 */
.L_x_41:
[----:B------:R-:W2:Y:S01]  /*5b50*/  LDL.LU R159, [R1+0x41c] ;  /* 0x00041c00019f7983 */ /* 0x000ea20000300800 */
[----:B-1---5:R-:W-:Y:S01]  /*5b60*/  IMAD.U32 R158, R153, 0x10000, RZ ;  /* 0x00010000999e7824 */ /* 0x022fe200078e00ff */
[----:B------:R-:W-:Y:S01]  /*5b70*/  ISETP.GT.AND P2, PT, R3, 0x10, PT ;  /* 0x000000100300780c */ /* 0x000fe20003f44270 */
[----:B------:R-:W-:Y:S01]  /*5b80*/  BSSY B1, `(.L_x_43) ;  /* 0x000000a000017945 */ /* 0x000fe20003800000 */
[----:B------:R-:W-:Y:S01]  /*5b90*/  LOP3.LUT R17, R17, 0xffffffef, RZ, 0xc0, !PT ;  /* 0xffffffef11117812 */ /* 0x000fe200078ec0ff */
[----:B------:R-:W-:Y:S01]  /*5ba0*/  FMUL R158, R158, R16 ;  /* 0x000000109e9e7220 */ /* 0x000fe20000400000 */
[----:B------:R-:W-:-:S09]  /*5bb0*/  ISETP.GT.AND P0, PT, R0, RZ, P2 ;  /* 0x000000ff0000720c */ /* 0x000fd20001704270 */
[----:B------:R-:W-:Y:S01]  /*5bc0*/  @P2 LOP3.LUT R17, R17, 0x10, RZ, 0xfc, !PT ;  /* 0x0000001011112812 */ /* 0x000fe200078efcff */
[----:B--2---:R-:W-:-:S05]  /*5bd0*/  FFMA R158, R159, R2, R158 ;  /* 0x000000029f9e7223 */ /* 0x004fca000000009e */
[----:B------:R-:W-:-:S05]  /*5be0*/  F2FP.BF16.F32.PACK_AB R158, RZ, R158 ;  /* 0x0000009eff9e723e */ /* 0x000fca00000010ff */
[----:B------:R1:W-:Y:S01]  /*5bf0*/  @P1 STG.E.U16 desc[UR36][R6.64+0x12], R158 ;  /* 0x0000129e06001986 */ /* 0x0003e2000c101524 */
[----:B------:R-:W-:Y:S05]  /*5c00*/  @!P0 BRA `(.L_x_44) ;  /* 0x0000000000048947 */ /* 0x000fea0003800000 */
[----:B------:R2:W5:Y:S02]  /*5c10*/  LDG.E.LTC128B.U16 R153, desc[UR36][R14.64+0x20] ;  /* 0x000020240e997981 */ /* 0x000564000c1e1520 */
.L_x_44:
[----:B------:R-:W-:Y:S05]  /*5c20*/  BSYNC B1 ;  /* 0x0000000000017941 */ /* 0x000fea0003800000 */
.L_x_43:
[----:B------:R-:W3:Y:S01]  /*5c30*/  LDL.LU R159, [R1+0x420] ;  /* 0x00042000019f7983 */ /* 0x000ee20000300800 */
[----:B-1---5:R-:W-:Y:S01]  /*5c40*/  IMAD.U32 R158, R153, 0x10000, RZ ;  /* 0x00010000999e7824 */ /* 0x022fe200078e00ff */
[----:B------:R-:W-:Y:S01]  /*5c50*/  ISETP.GT.AND P1, PT, R3, 0x11, PT ;  /* 0x000000110300780c */ /* 0x000fe20003f24270 */
[----:B------:R-:W-:Y:S01]  /*5c60*/  BSSY B1, `(.L_x_45) ;  /* 0x000000a000017945 */ /* 0x000fe20003800000 */
[----:B------:R-:W-:Y:S01]  /*5c70*/  LOP3.LUT R18, R18, 0xfbffffff, RZ, 0xc0, !PT ;  /* 0xfbffffff12127812 */ /* 0x000fe200078ec0ff */
[----:B------:R-:W-:-:S10]  /*5c80*/  FMUL R158, R158, R16 ;  /* 0x000000109e9e7220 */ /* 0x000fd40000400000 */
[----:B------:R-:W-:Y:S01]  /*5c90*/  @P1 LOP3.LUT R18, R18, 0x4000000, RZ, 0xfc, !PT ;  /* 0x0400000012121812 */ /* 0x000fe200078efcff */
[----:B---3--:R-:W-:-:S05]  /*5ca0*/  FFMA R158, R159, R2, R158 ;  /* 0x000000029f9e7223 */ /* 0x008fca000000009e */
[----:B------:R-:W-:-:S05]  /*5cb0*/  F2FP.BF16.F32.PACK_AB R158, RZ, R158 ;  /* 0x0000009eff9e723e */ /* 0x000fca00000010ff */
[----:B------:R1:W-:Y:S01]  /*5cc0*/  @P0 STG.E.U16 desc[UR36][R4.64+0x20], R158 ;  /* 0x0000209e04000986 */ /* 0x0003e2000c101524 */
[----:B------:R-:W-:-:S13]  /*5cd0*/  ISETP.GT.AND P0, PT, R0, RZ, P1 ;  /* 0x000000ff0000720c */ /* 0x000fda0000f04270 */
[----:B-1----:R-:W-:Y:S05]  /*5ce0*/  @!P0 BRA `(.L_x_46) ;  /* 0x0000000000048947 */ /* 0x002fea0003800000 */
[----:B------:R1:W5:Y:S02]  /*5cf0*/  LDG.E.LTC128B.U16 R153, desc[UR36][R14.64+0x22] ;  /* 0x000022240e997981 */ /* 0x000364000c1e1520 */
.L_x_46:
[----:B------:R-:W-:Y:S05]  /*5d00*/  BSYNC B1 ;  /* 0x0000000000017941 */ /* 0x000fea0003800000 */
.L_x_45:
[----:B------:R-:W3:Y:S01]  /*5d10*/  LDL.LU R159, [R1+0x424] ;  /* 0x00042400019f7983 */ /* 0x000ee20000300800 */
[----:B-----5:R-:W-:Y:S01]  /*5d20*/  IMAD.U32 R158, R153, 0x10000, RZ ;  /* 0x00010000999e7824 */ /* 0x020fe200078e00ff */
[----:B------:R-:W-:Y:S03]  /*5d30*/  BSSY B1, `(.L_x_47) ;  /* 0x0000008000017945 */ /* 0x000fe60003800000 */
[----:B------:R-:W-:-:S04]  /*5d40*/  FMUL R158, R158, R16 ;  /* 0x000000109e9e7220 */ /* 0x000fc80000400000 */
[----:B---3--:R-:W-:-:S05]  /*5d50*/  FFMA R158, R159, R2, R158 ;  /* 0x000000029f9e7223 */ /* 0x008fca000000009e */
[----:B------:R-:W-:-:S05]  /*5d60*/  F2FP.BF16.F32.PACK_AB R158, RZ, R158 ;  /* 0x0000009eff9e723e */ /* 0x000fca00000010ff */
[----:B------:R3:W-:Y:S01]  /*5d70*/  @P0 STG.E.U16 desc[UR36][R4.64+0x22], R158 ;  /* 0x0000229e04000986 */ /* 0x0007e2000c101524 */
[----:B------:R-:W-:-:S13]  /*5d80*/  ISETP.GT.AND P0, PT, R0, 0x8, P2 ;  /* 0x000000080000780c */ /* 0x000fda0001704270 */
[----:B---3--:R-:W-:Y:S05]  /*5d90*/  @!P0 BRA `(.L_x_48) ;  /* 0x0000000000048947 */ /* 0x008fea0003800000 */
[----:B------:R3:W5:Y:S02]  /*5da0*/  LDG.E.LTC128B.U16 R153, desc[UR36][R12.64+0x20] ;  /* 0x000020240c997981 */ /* 0x000764000c1e1520 */
.L_x_48:
[----:B------:R-:W-:Y:S05]  /*5db0*/  BSYNC B1 ;  /* 0x0000000000017941 */ /* 0x000fea0003800000 */
.L_x_47:
[----:B------:R-:W2:Y:S01]  /*5dc0*/  LDL.LU R159, [R1+0x428] ;  /* 0x00042800019f7983 */ /* 0x000ea20000300800 */
[----:B-----5:R-:W-:Y:S01]  /*5dd0*/  IMAD.U32 R158, R153, 0x10000, RZ ;  /* 0x00010000999e7824 */ /* 0x020fe200078e00ff */
[----:B------:R-:W-:Y:S03]  /*5de0*/  BSSY B1, `(.L_x_49) ;  /* 0x0000008000017945 */ /* 0x000fe60003800000 */
[----:B------:R-:W-:-:S04]  /*5df0*/  FMUL R158, R158, R16 ;  /* 0x000000109e9e7220 */ /* 0x000fc80000400000 */
[----:B--2---:R-:W-:-:S05]  /*5e00*/  FFMA R158, R159, R2, R158 ;  /* 0x000000029f9e7223 */ /* 0x004fca000000009e */
[----:B------:R-:W-:-:S05]  /*5e10*/  F2FP.BF16.F32.PACK_AB R158, RZ, R158 ;  /* 0x0000009eff9e723e */ /* 0x000fca00000010ff */
[----:B------:R2:W-:Y:S01]  /*5e20*/  @P0 STG.E.U16 desc[UR36][R6.64+0x20], R158 ;  /* 0x0000209e06000986 */ /* 0x0005e2000c101524 */
[----:B------:R-:W-:-:S13]  /*5e30*/  ISETP.GT.AND P0, PT, R0, 0x8, P1 ;  /* 0x000000080000780c */ /* 0x000fda0000f04270 */
[----:B--2---:R-:W-:Y:S05]  /*5e40*/  @!P0 BRA `(.L_x_50) ;  /* 0x0000000000048947 */ /* 0x004fea0003800000 */
[----:B------:R2:W5:Y:S02]  /*5e50*/  LDG.E.LTC128B.U16 R153, desc[UR36][R12.64+0x22] ;  /* 0x000022240c997981 */ /* 0x000564000c1e1520 */
.L_x_50:
[----:B------:R-:W-:Y:S05]  /*5e60*/  BSYNC B1 ;  /* 0x0000000000017941 */ /* 0x000fea0003800000 */
.L_x_49:
[----:B------:R-:W3:Y:S01]  /*5e70*/  LDL.LU R159, [R1+0x42c] ;  /* 0x00042c00019f7983 */ /* 0x000ee20000300800 */
[----:B-----5:R-:W-:Y:S01]  /*5e80*/  IMAD.U32 R158, R153, 0x10000, RZ ;  /* 0x00010000999e7824 */ /* 0x020fe200078e00ff */
        /* <DEDUP_REMOVED lines=9> */
[----:B---3--:R-:W-:Y:S05]  /*5f20*/  @!P0 BRA `(.L_x_52) ;  /* 0x0000000000048947 */ /* 0x008fea0003800000 */
[----:B------:R3:W5:Y:S02]  /*5f30*/  LDG.E.LTC128B.U16 R153, desc[UR36][R14.64+0x30] ;  /* 0x000030240e997981 */ /* 0x000764000c1e1520 */
.L_x_52:
[----:B------:R-:W-:Y:S05]  /*5f40*/  BSYNC B1 ;  /* 0x0000000000017941 */ /* 0x000fea0003800000 */
.L_x_51:
[----:B------:R-:W2:Y:S01]  /*5f50*/  LDL.LU R159, [R1+0x430] ;  /* 0x00043000019f7983 */ /* 0x000ea20000300800 */
[----:B-----5:R-:W-:Y:S01]  /*5f60*/  IMAD.U32 R158, R153, 0x10000, RZ ;  /* 0x00010000999e7824 */ /* 0x020fe200078e00ff */
[----:B------:R-:W-:Y:S01]  /*5f70*/  ISETP.GT.AND P1, PT, R3, 0x19, PT ;  /* 0x000000190300780c */ /* 0x000fe20003f24270 */
[----:B------:R-:W-:Y:S01]  /*5f80*/  BSSY B1, `(.L_x_53) ;  /* 0x000000a000017945 */ /* 0x000fe20003800000 */
[----:B------:R-:W-:Y:S01]  /*5f90*/  LOP3.LUT R18, R18, 0xfeffffff, RZ, 0xc0, !PT ;  /* 0xfeffffff12127812 */ /* 0x000fe200078ec0ff */
[----:B------:R-:W-:-:S10]  /*5fa0*/  FMUL R158, R158, R16 ;  /* 0x000000109e9e7220 */ /* 0x000fd40000400000 */
[----:B------:R-:W-:Y:S01]  /*5fb0*/  @P1 LOP3.LUT R18, R18, 0x1000000, RZ, 0xfc, !PT ;  /* 0x0100000012121812 */ /* 0x000fe200078efcff */
[----:B--2---:R-:W-:-:S05]  /*5fc0*/  FFMA R158, R159, R2, R158 ;  /* 0x000000029f9e7223 */ /* 0x004fca000000009e */
[----:B------:R-:W-:-:S05]  /*5fd0*/  F2FP.BF16.F32.PACK_AB R158, RZ, R158 ;  /* 0x0000009eff9e723e */ /* 0x000fca00000010ff */
[----:B------:R2:W-:Y:S01]  /*5fe0*/  @P0 STG.E.U16 desc[UR36][R4.64+0x30], R158 ;  /* 0x0000309e04000986 */ /* 0x0005e2000c101524 */
[----:B------:R-:W-:-:S13]  /*5ff0*/  ISETP.GT.AND P0, PT, R0, RZ, P1 ;  /* 0x000000ff0000720c */ /* 0x000fda0000f04270 */
[----:B--2---:R-:W-:Y:S05]  /*6000*/  @!P0 BRA `(.L_x_54) ;  /* 0x0000000000048947 */ /* 0x004fea0003800000 */
[----:B------:R2:W5:Y:S02]  /*6010*/  LDG.E.LTC128B.U16 R153, desc[UR36][R14.64+0x32] ;  /* 0x000032240e997981 */ /* 0x000564000c1e1520 */
.L_x_54:
[----:B------:R-:W-:Y:S05]  /*6020*/  BSYNC B1 ;  /* 0x0000000000017941 */ /* 0x000fea0003800000 */
.L_x_53:
        /* <DEDUP_REMOVED lines=10> */
.L_x_56:
[----:B------:R-:W-:Y:S05]  /*60d0*/  BSYNC B1 ;  /* 0x0000000000017941 */ /* 0x000fea0003800000 */
.L_x_55:
        /* <DEDUP_REMOVED lines=10> */
.L_x_58:
[----:B------:R-:W-:Y:S05]  /*6180*/  BSYNC B1 ;  /* 0x0000000000017941 */ /* 0x000fea0003800000 */
.L_x_57:
        /* <DEDUP_REMOVED lines=13> */
.L_x_60:
[----:B------:R-:W-:Y:S05]  /*6260*/  BSYNC B1 ;  /* 0x0000000000017941 */ /* 0x000fea0003800000 */
.L_x_59:
        /* <DEDUP_REMOVED lines=13> */
.L_x_62:
[----:B------:R-:W-:Y:S05]  /*6340*/  BSYNC B1 ;  /* 0x0000000000017941 */ /* 0x000fea0003800000 */
.L_x_61:
        /* <DEDUP_REMOVED lines=10> */
.L_x_64:
[----:B------:R-:W-:Y:S05]  /*63f0*/  BSYNC B1 ;  /* 0x0000000000017941 */ /* 0x000fea0003800000 */
.L_x_63:
        /* <DEDUP_REMOVED lines=10> */
.L_x_66:
[----:B------:R-:W-:Y:S05]  /*64a0*/  BSYNC B1 ;  /* 0x0000000000017941 */ /* 0x000fea0003800000 */
.L_x_65:
        /* <DEDUP_REMOVED lines=13> */
.L_x_68:
[----:B------:R-:W-:Y:S05]  /*6580*/  BSYNC B1 ;  /* 0x0000000000017941 */ /* 0x000fea0003800000 */
.L_x_67:
        /* <DEDUP_REMOVED lines=13> */
.L_x_70:
[----:B------:R-:W-:Y:S05]  /*6660*/  BSYNC B1 ;  /* 0x0000000000017941 */ /* 0x000fea0003800000 */
.L_x_69:
        /* <DEDUP_REMOVED lines=10> */
.L_x_72:
[----:B------:R-:W-:Y:S05]  /*6710*/  BSYNC B1 ;  /* 0x0000000000017941 */ /* 0x000fea0003800000 */
.L_x_71:
        /* <DEDUP_REMOVED lines=10> */
.L_x_74:
[----:B------:R-:W-:Y:S05]  /*67c0*/  BSYNC B1 ;  /* 0x0000000000017941 */ /* 0x000fea0003800000 */
.L_x_73:
        /* <DEDUP_REMOVED lines=13> */
.L_x_76:
[----:B------:R-:W-:Y:S05]  /*68a0*/  BSYNC B1 ;  /* 0x0000000000017941 */ /* 0x000fea0003800000 */
.L_x_75:
[----:B------:R-:W2:Y:S01]  /*68b0*/  LDL.LU R159, [R1+0x460] ;  /* 0x00046000019f7983 */ /* 0x000ea20000300800 */
[----:B-----5:R-:W-:Y:S01]  /*68c0*/  IMAD.U32 R158, R153, 0x10000, RZ ;  /* 0x00010000999e7824 */ /* 0x020fe200078e00ff */
[----:B------:R-:W-:Y:S01]  /*68d0*/  ISETP.GT.AND P1, PT, R3, 0x31, PT ;  /* 0x000000310300780c */ /* 0x000fe20003f24270 */
[----:B------:R-:W-:Y:S01]  /*68e0*/  BSSY B1, `(.L_x_77) ;  /* 0x000000b000017945 */ /* 0x000fe20003800000 */
[----:B------:R-:W-:Y:S01]  /*68f0*/  LOP3.LUT R18, R18, 0xfffbffff, RZ, 0xc0, !PT ;  /* 0xfffbffff12127812 */ /* 0x000fe200078ec0ff */
[----:B------:R-:W-:Y:S01]  /*6900*/  FMUL R158, R158, R16 ;  /* 0x000000109e9e7220 */ /* 0x000fe20000400000 */
[----:B------:R-:W-:-:S09]  /*6910*/  PRMT R161, R153, 0x7610, R161 ;  /* 0x0000761099a17816 */ /* 0x000fd200000000a1 */
[----:B------:R-:W-:Y:S01]  /*6920*/  @P1 LOP3.LUT R18, R18, 0x40000, RZ, 0xfc, !PT ;  /* 0x0004000012121812 */ /* 0x000fe200078efcff */
[----:B--2---:R-:W-:-:S05]  /*6930*/  FFMA R158, R159, R2, R158 ;  /* 0x000000029f9e7223 */ /* 0x004fca000000009e */
[----:B------:R-:W-:-:S05]  /*6940*/  F2FP.BF16.F32.PACK_AB R158, RZ, R158 ;  /* 0x0000009eff9e723e */ /* 0x000fca00000010ff */
[----:B------:R2:W-:Y:S01]  /*6950*/  @P0 STG.E.U16 desc[UR36][R4.64+0x60], R158 ;  /* 0x0000609e04000986 */ /* 0x0005e2000c101524 */
[----:B------:R-:W-:-:S13]  /*6960*/  ISETP.GT.AND P0, PT, R0, RZ, P1 ;  /* 0x000000ff0000720c */ /* 0x000fda0000f04270 */
[----:B--2---:R-:W-:Y:S05]  /*6970*/  @!P0 BRA `(.L_x_78) ;  /* 0x0000000000048947 */ /* 0x004fea0003800000 */
[----:B------:R2:W5:Y:S02]  /*6980*/  LDG.E.LTC128B.U16 R161, desc[UR36][R14.64+0x62] ;  /* 0x000062240ea17981 */ /* 0x000564000c1e1520 */
.L_x_78:
[----:B------:R-:W-:Y:S05]  /*6990*/  BSYNC B1 ;  /* 0x0000000000017941 */ /* 0x000fea0003800000 */
.L_x_77:
[----:B------:R-:W3:Y:S01]  /*69a0*/  LDL.LU R158, [R1+0x464] ;  /* 0x00046400019e7983 */ /* 0x000ee20000300800 */
[----:B-----5:R-:W-:Y:S01]  /*69b0*/  IMAD.U32 R153, R161, 0x10000, RZ ;  /* 0x00010000a1997824 */ /* 0x020fe200078e00ff */
[----:B------:R-:W-:Y:S03]  /*69c0*/  BSSY B1, `(.L_x_79) ;  /* 0x0000023000017945 */ /* 0x000fe60003800000 */
[----:B------:R-:W-:-:S04]  /*69d0*/  FMUL R153, R153, R16 ;  /* 0x0000001099997220 */ /* 0x000fc80000400000 */
[----:B---3--:R-:W-:-:S05]  /*69e0*/  FFMA R153, R158, R2, R153 ;  /* 0x000000029e997223 */ /* 0x008fca0000000099 */
[----:B------:R-:W-:-:S05]  /*69f0*/  F2FP.BF16.F32.PACK_AB R153, RZ, R153 ;  /* 0x00000099ff99723e */ /* 0x000fca00000010ff */
[----:B------:R3:W-:Y:S01]  /*6a00*/  @P0 STG.E.U16 desc[UR36][R4.64+0x62], R153 ;  /* 0x0000629904000986 */ /* 0x0007e2000c101524 */
[----:B------:R-:W-:-:S05]  /*6a10*/  IADD3 R19, P0, R19, 0x80, RZ ;  /* 0x0000008013137810 */ /* 0x000fca0007f1e0ff */
[----:B------:R-:W-:-:S04]  /*6a20*/  IMAD.WIDE.U32 R158, R19, R8, R22 ;  /* 0x00000008139e7225 */ /* 0x000fc800078e0016 */
[----:B---3--:R-:W-:Y:S01]  /*6a30*/  IMAD.X R153, RZ, RZ, UR9, P0 ;  /* 0x00000009ff997e24 */ /* 0x008fe200080e06ff */
[----:B------:R-:W-:-:S03]  /*6a40*/  LEA R162, P0, R158, R20, 0x1 ;  /* 0x000000149ea27211 */ /* 0x000fc600078008ff */
[----:B------:R-:W-:-:S04]  /*6a50*/  IMAD R153, R153, R8, RZ ;  /* 0x0000000899997224 */ /* 0x000fc800078e02ff */
[----:B------:R-:W-:-:S04]  /*6a60*/  IMAD R153, R19, R9, R153 ;  /* 0x0000000913997224 */ /* 0x000fc800078e0299 */
[----:B------:R-:W-:-:S05]  /*6a70*/  IMAD.IADD R9, R159, 0x1, R153 ;  /* 0x000000019f097824 */ /* 0x000fca00078e0299 */
[----:B------:R-:W-:Y:S01]  /*6a80*/  LEA.HI.X R163, R158, R21, R9, 0x1, P0 ;  /* 0x000000159ea37211 */ /* 0x000fe200000f0c09 */
[----:B------:R-:W-:-:S04]  /*6a90*/  IMAD.WIDE.U32 R158, R19, R8, R156 ;  /* 0x00000008139e7225 */ /* 0x000fc800078e009c */
[----:B------:R-:W-:Y:S01]  /*6aa0*/  IMAD.WIDE.U32 R8, R19, R8, R10 ;  /* 0x0000000813087225 */ /* 0x000fe200078e000a */
[----:B------:R-:W-:Y:S02]  /*6ab0*/  IADD3 R156, P0, R10, R158, RZ ;  /* 0x0000009e0a9c7210 */ /* 0x000fe40007f1e0ff */
[----:B------:R-:W-:Y:S01]  /*6ac0*/  PRMT R19, R161, 0x7610, R19 ;  /* 0x00007610a1137816 */ /* 0x000fe20000000013 */
[C---:B------:R-:W-:Y:S02]  /*6ad0*/  IMAD.IADD R9, R153.reuse, 0x1, R9 ;  /* 0x0000000199097824 */ /* 0x040fe400078e0209 */
[----:B------:R-:W-:Y:S02]  /*6ae0*/  IMAD.IADD R22, R153, 0x1, R159 ;  /* 0x0000000199167824 */ /* 0x000fe400078e029f */
[----:B------:R-:W-:-:S04]  /*6af0*/  IMAD.WIDE.U32 R8, R152, UR45, R8 ;  /* 0x0000002d98087c25 */ /* 0x000fc8000f8e0008 */
[----:B------:R-:W-:Y:S01]  /*6b00*/  IMAD.X R157, R11, 0x1, R22, P0 ;  /* 0x000000010b9d7824 */ /* 0x000fe200000e0616 */
[----:B------:R-:W-:Y:S01]  /*6b10*/  LEA R10, P0, R8, R20, 0x1 ;  /* 0x00000014080a7211 */ /* 0x000fe200078008ff */
[----:B------:R-:W-:Y:S02]  /*6b20*/  IMAD.IADD R9, R160, 0x1, R9 ;  /* 0x00000001a0097824 */ /* 0x000fe400078e0209 */
[----:B------:R-:W-:-:S03]  /*6b30*/  IMAD.WIDE.U32 R152, R152, UR45, R156 ;  /* 0x0000002d98987c25 */ /* 0x000fc6000f8e009c */
[----:B------:R-:W-:Y:S01]  /*6b40*/  LEA.HI.X R11, R8, R21, R9, 0x1, P0 ;  /* 0x00000015080b7211 */ /* 0x000fe200000f0c09 */
[----:B------:R-:W-:Y:S01]  /*6b50*/  IMAD.IADD R160, R160, 0x1, R153 ;  /* 0x00000001a0a07824 */ /* 0x000fe200078e0299 */
[----:B------:R-:W-:-:S04]  /*6b60*/  LEA R8, P0, R152, R20, 0x1 ;  /* 0x0000001498087211 */ /* 0x000fc800078008ff */
[----:B------:R-:W-:Y:S02]  /*6b70*/  LEA.HI.X R9, R152, R21, R160, 0x1, P0 ;  /* 0x0000001598097211 */ /* 0x000fe400000f0ca0 */
[----:B------:R-:W-:-:S05]  /*6b80*/  IADD3 R154, P0, R154, R158, RZ ;  /* 0x0000009e9a9a7210 */ /* 0x000fca0007f1e0ff */
[----:B------:R-:W-:Y:S01]  /*6b90*/  IMAD.X R22, R22, 0x1, R23, P0 ;  /* 0x0000000116167824 */ /* 0x000fe200000e0617 */
[----:B------:R-:W-:-:S04]  /*6ba0*/  LEA R152, P0, R154, R20, 0x1 ;  /* 0x000000149a987211 */ /* 0x000fc800078008ff */
[----:B------:R-:W-:Y:S02]  /*6bb0*/  LEA.HI.X R153, R154, R21, R22, 0x1, P0 ;  /* 0x000000159a997211 */ /* 0x000fe400000f0c16 */
[----:B------:R-:W-:-:S13]  /*6bc0*/  ISETP.GT.AND P0, PT, R0, 0x8, P2 ;  /* 0x000000080000780c */ /* 0x000fda0001704270 */
[----:B------:R-:W-:Y:S05]  /*6bd0*/  @!P0 BRA `(.L_x_80) ;  /* 0x0000000000048947 */ /* 0x000fea0003800000 */
[----:B------:R3:W5:Y:S02]  /*6be0*/  LDG.E.LTC128B.U16 R19, desc[UR36][R12.64+0x60] ;  /* 0x000060240c137981 */ /* 0x000764000c1e1520 */
.L_x_80:
[----:B------:R-:W-:Y:S05]  /*6bf0*/  BSYNC B1 ;  /* 0x0000000000017941 */ /* 0x000fea0003800000 */
.L_x_79:
        /* <DEDUP_REMOVED lines=10> */
.L_x_82:
[----:B------:R-:W-:Y:S05]  /*6ca0*/  BSYNC B1 ;  /* 0x0000000000017941 */ /* 0x000fea0003800000 */
.L_x_81:
        /* <DEDUP_REMOVED lines=13> */
.L_x_84:
[----:B------:R-:W-:Y:S05]  /*6d80*/  BSYNC B1 ;  /* 0x0000000000017941 */ /* 0x000fea0003800000 */
.L_x_83:
        /* <DEDUP_REMOVED lines=13> */
.L_x_86:
[----:B------:R-:W-:Y:S05]  /*6e60*/  BSYNC B1 ;  /* 0x0000000000017941 */ /* 0x000fea0003800000 */
.L_x_85:
        /* <DEDUP_REMOVED lines=10> */
.L_x_88:
[----:B------:R-:W-:Y:S05]  /*6f10*/  BSYNC B1 ;  /* 0x0000000000017941 */ /* 0x000fea0003800000 */
.L_x_87:
        /* <DEDUP_REMOVED lines=10> */
.L_x_90:
[----:B------:R-:W-:Y:S05]  /*6fc0*/  BSYNC B1 ;  /* 0x0000000000017941 */ /* 0x000fea0003800000 */
.L_x_89:
        /* <DEDUP_REMOVED lines=13> */
.L_x_92:
[----:B------:R-:W-:Y:S05]  /*70a0*/  BSYNC B1 ;  /* 0x0000000000017941 */ /* 0x000fea0003800000 */
.L_x_91:
        /* <DEDUP_REMOVED lines=13> */
.L_x_94:
[----:B------:R-:W-:Y:S05]  /*7180*/  BSYNC B1 ;  /* 0x0000000000017941 */ /* 0x000fea0003800000 */
.L_x_93:
        /* <DEDUP_REMOVED lines=10> */
.L_x_96:
[----:B------:R-:W-:Y:S05]  /*7230*/  BSYNC B1 ;  /* 0x0000000000017941 */ /* 0x000fea0003800000 */
.L_x_95:
        /* <DEDUP_REMOVED lines=10> */
.L_x_98:
[----:B------:R-:W-:Y:S05]  /*72e0*/  BSYNC B1 ;  /* 0x0000000000017941 */ /* 0x000fea0003800000 */
.L_x_97:
        /* <DEDUP_REMOVED lines=13> */
.L_x_100:
[----:B------:R-:W-:Y:S05]  /*73c0*/  BSYNC B1 ;  /* 0x0000000000017941 */ /* 0x000fea0003800000 */
.L_x_99:
        /* <DEDUP_REMOVED lines=13> */
.L_x_102:
[----:B------:R-:W-:Y:S05]  /*74a0*/  BSYNC B1 ;  /* 0x0000000000017941 */ /* 0x000fea0003800000 */
.L_x_101:
        /* <DEDUP_REMOVED lines=10> */
.L_x_104:
[----:B------:R-:W-:Y:S05]  /*7550*/  BSYNC B1 ;  /* 0x0000000000017941 */ /* 0x000fea0003800000 */
.L_x_103:
        /* <DEDUP_REMOVED lines=10> */
.L_x_106:
[----:B------:R-:W-:Y:S05]  /*7600*/  BSYNC B1 ;  /* 0x0000000000017941 */ /* 0x000fea0003800000 */
.L_x_105:
        /* <DEDUP_REMOVED lines=13> */
.L_x_108:
[----:B------:R-:W-:Y:S05]  /*76e0*/  BSYNC B1 ;  /* 0x0000000000017941 */ /* 0x000fea0003800000 */
.L_x_107:
        /* <DEDUP_REMOVED lines=13> */
.L_x_110:
[----:B------:R-:W-:Y:S05]  /*77c0*/  BSYNC B1 ;  /* 0x0000000000017941 */ /* 0x000fea0003800000 */
.L_x_109:
        /* <DEDUP_REMOVED lines=10> */
.L_x_112:
[----:B------:R-:W-:Y:S05]  /*7870*/  BSYNC B1 ;  /* 0x0000000000017941 */ /* 0x000fea0003800000 */
.L_x_111:
        /* <DEDUP_REMOVED lines=10> */
.L_x_114:
[----:B------:R-:W-:Y:S05]  /*7920*/  BSYNC B1 ;  /* 0x0000000000017941 */ /* 0x000fea0003800000 */
.L_x_113:
        /* <DEDUP_REMOVED lines=13> */
.L_x_116:
[----:B------:R-:W-:Y:S05]  /*7a00*/  BSYNC B1 ;  /* 0x0000000000017941 */ /* 0x000fea0003800000 */
.L_x_115:
        /* <DEDUP_REMOVED lines=13> */
.L_x_118:
[----:B------:R-:W-:Y:S05]  /*7ae0*/  BSYNC B1 ;  /* 0x0000000000017941 */ /* 0x000fea0003800000 */
.L_x_117:
        /* <DEDUP_REMOVED lines=10> */
.L_x_120:
[----:B------:R-:W-:Y:S05]  /*7b90*/  BSYNC B1 ;  /* 0x0000000000017941 */ /* 0x000fea0003800000 */
.L_x_119:
        /* <DEDUP_REMOVED lines=10> */
.L_x_122:
[----:B------:R-:W-:Y:S05]  /*7c40*/  BSYNC B1 ;  /* 0x0000000000017941 */ /* 0x000fea0003800000 */
.L_x_121:
        /* <DEDUP_REMOVED lines=13> */
.L_x_124:
[----:B------:R-:W-:Y:S05]  /*7d20*/  BSYNC B1 ;  /* 0x0000000000017941 */ /* 0x000fea0003800000 */
.L_x_123:
        /* <DEDUP_REMOVED lines=13> */
.L_x_126:
[----:B------:R-:W-:Y:S05]  /*7e00*/  BSYNC B1 ;  /* 0x0000000000017941 */ /* 0x000fea0003800000 */
.L_x_125:
        /* <DEDUP_REMOVED lines=10> */
.L_x_128:
[----:B------:R-:W-:Y:S05]  /*7eb0*/  BSYNC B1 ;  /* 0x0000000000017941 */ /* 0x000fea0003800000 */
.L_x_127:
        /* <DEDUP_REMOVED lines=10> */
.L_x_130:
[----:B------:R-:W-:Y:S05]  /*7f60*/  BSYNC B1 ;  /* 0x0000000000017941 */ /* 0x000fea0003800000 */
.L_x_129:
        /* <DEDUP_REMOVED lines=13> */
.L_x_132:
[----:B------:R-:W-:Y:S05]  /*8040*/  BSYNC B1 ;  /* 0x0000000000017941 */ /* 0x000fea0003800000 */
.L_x_131:
        /* <DEDUP_REMOVED lines=13> */
.L_x_134:
[----:B------:R-:W-:Y:S05]  /*8120*/  BSYNC B1 ;  /* 0x0000000000017941 */ /* 0x000fea0003800000 */
.L_x_133:
        /* <DEDUP_REMOVED lines=10> */
.L_x_136:
[----:B------:R-:W-:Y:S05]  /*81d0*/  BSYNC B1 ;  /* 0x0000000000017941 */ /* 0x000fea0003800000 */
.L_x_135:
        /* <DEDUP_REMOVED lines=10> */
.L_x_138:
[----:B------:R-:W-:Y:S05]  /*8280*/  BSYNC B1 ;  /* 0x0000000000017941 */ /* 0x000fea0003800000 */
.L_x_137:
        /* <DEDUP_REMOVED lines=13> */
.L_x_140:
[----:B------:R-:W-:Y:S05]  /*8360*/  BSYNC B1 ;  /* 0x0000000000017941 */ /* 0x000fea0003800000 */
.L_x_139:
        /* <DEDUP_REMOVED lines=13> */
.L_x_142:
[----:B------:R-:W-:Y:S05]  /*8440*/  BSYNC B1 ;  /* 0x0000000000017941 */ /* 0x000fea0003800000 */
.L_x_141:
        /* <DEDUP_REMOVED lines=10> */
.L_x_144:
[----:B------:R-:W-:Y:S05]  /*84f0*/  BSYNC B1 ;  /* 0x0000000000017941 */ /* 0x000fea0003800000 */
.L_x_143:
        /* <DEDUP_REMOVED lines=10> */
.L_x_146:
[----:B------:R-:W-:Y:S05]  /*85a0*/  BSYNC B1 ;  /* 0x0000000000017941 */ /* 0x000fea0003800000 */
.L_x_145:
        /* <DEDUP_REMOVED lines=13> */
.L_x_148:
[----:B------:R-:W-:Y:S05]  /*8680*/  BSYNC B1 ;  /* 0x0000000000017941 */ /* 0x000fea0003800000 */
.L_x_147:
        /* <DEDUP_REMOVED lines=13> */
.L_x_150:
[----:B------:R-:W-:Y:S05]  /*8760*/  BSYNC B1 ;  /* 0x0000000000017941 */ /* 0x000fea0003800000 */
.L_x_149:
        /* <DEDUP_REMOVED lines=10> */
.L_x_152:
[----:B------:R-:W-:Y:S05]  /*8810*/  BSYNC B1 ;  /* 0x0000000000017941 */ /* 0x000fea0003800000 */
.L_x_151:
        /* <DEDUP_REMOVED lines=10> */
.L_x_154:
[----:B------:R-:W-:Y:S05]  /*88c0*/  BSYNC B1 ;  /* 0x0000000000017941 */ /* 0x000fea0003800000 */
.L_x_153:
        /* <DEDUP_REMOVED lines=13> */
.L_x_156:
[----:B------:R-:W-:Y:S05]  /*89a0*/  BSYNC B1 ;  /* 0x0000000000017941 */ /* 0x000fea0003800000 */
.L_x_155:
        /* <DEDUP_REMOVED lines=13> */
.L_x_158:
[----:B------:R-:W-:Y:S05]  /*8a80*/  BSYNC B1 ;  /* 0x0000000000017941 */ /* 0x000fea0003800000 */
.L_x_157:
        /* <DEDUP_REMOVED lines=10> */
.L_x_160:
[----:B------:R-:W-:Y:S05]  /*8b30*/  BSYNC B1 ;  /* 0x0000000000017941 */ /* 0x000fea0003800000 */
.L_x_159:
        /* <DEDUP_REMOVED lines=10> */
.L_x_162:
[----:B------:R-:W-:Y:S05]  /*8be0*/  BSYNC B1 ;  /* 0x0000000000017941 */ /* 0x000fea0003800000 */
.L_x_161:
        /* <DEDUP_REMOVED lines=13> */
.L_x_164:
[----:B------:R-:W-:Y:S05]  /*8cc0*/  BSYNC B1 ;  /* 0x0000000000017941 */ /* 0x000fea0003800000 */
.L_x_163:
        /* <DEDUP_REMOVED lines=13> */
.L_x_166:
[----:B------:R-:W-:Y:S05]  /*8da0*/  BSYNC B1 ;  /* 0x0000000000017941 */ /* 0x000fea0003800000 */
.L_x_165:
        /* <DEDUP_REMOVED lines=10> */
.L_x_168:
[----:B------:R-:W-:Y:S05]  /*8e50*/  BSYNC B1 ;  /* 0x0000000000017941 */ /* 0x000fea0003800000 */
.L_x_167:
        /* <DEDUP_REMOVED lines=10> */
.L_x_170:
[----:B------:R-:W-:Y:S05]  /*8f00*/  BSYNC B1 ;  /* 0x0000000000017941 */ /* 0x000fea0003800000 */
.L_x_169:
        /* <DEDUP_REMOVED lines=13> */
.L_x_172:
[----:B------:R-:W-:Y:S05]  /*8fe0*/  BSYNC B1 ;  /* 0x0000000000017941 */ /* 0x000fea0003800000 */
.L_x_171:
        /* <DEDUP_REMOVED lines=13> */
.L_x_174:
[----:B------:R-:W-:Y:S05]  /*90c0*/  BSYNC B1 ;  /* 0x0000000000017941 */ /* 0x000fea0003800000 */
.L_x_173:
        /* <DEDUP_REMOVED lines=10> */
.L_x_176:
[----:B------:R-:W-:Y:S05]  /*9170*/  BSYNC B1 ;  /* 0x0000000000017941 */ /* 0x000fea0003800000 */
.L_x_175:
        /* <DEDUP_REMOVED lines=10> */
.L_x_178:
[----:B------:R-:W-:Y:S05]  /*9220*/  BSYNC B1 ;  /* 0x0000000000017941 */ /* 0x000fea0003800000 */
.L_x_177:
        /* <DEDUP_REMOVED lines=13> */
.L_x_180:
[----:B------:R-:W-:Y:S05]  /*9300*/  BSYNC B1 ;  /* 0x0000000000017941 */ /* 0x000fea0003800000 */
.L_x_179:
        /* <DEDUP_REMOVED lines=13> */
.L_x_182:
[----:B------:R-:W-:Y:S05]  /*93e0*/  BSYNC B1 ;  /* 0x0000000000017941 */ /* 0x000fea0003800000 */
.L_x_181:
        /* <DEDUP_REMOVED lines=10> */
.L_x_184:
[----:B------:R-:W-:Y:S05]  /*9490*/  BSYNC B1 ;  /* 0x0000000000017941 */ /* 0x000fea0003800000 */
.L_x_183:
        /* <DEDUP_REMOVED lines=10> */
.L_x_186:
[----:B------:R-:W-:Y:S05]  /*9540*/  BSYNC B1 ;  /* 0x0000000000017941 */ /* 0x000fea0003800000 */
.L_x_185:
        /* <DEDUP_REMOVED lines=13> */
.L_x_188:
[----:B------:R-:W-:Y:S05]  /*9620*/  BSYNC B1 ;  /* 0x0000000000017941 */ /* 0x000fea0003800000 */
.L_x_187:
        /* <DEDUP_REMOVED lines=13> */
.L_x_190:
[----:B------:R-:W-:Y:S05]  /*9700*/  BSYNC B1 ;  /* 0x0000000000017941 */ /* 0x000fea0003800000 */
.L_x_189:
        /* <DEDUP_REMOVED lines=10> */
.L_x_192:
[----:B------:R-:W-:Y:S05]  /*97b0*/  BSYNC B1 ;  /* 0x0000000000017941 */ /* 0x000fea0003800000 */
.L_x_191:
        /* <DEDUP_REMOVED lines=10> */
.L_x_194:
[----:B------:R-:W-:Y:S05]  /*9860*/  BSYNC B1 ;  /* 0x0000000000017941 */ /* 0x000fea0003800000 */
.L_x_193:
        /* <DEDUP_REMOVED lines=13> */
.L_x_196:
[----:B------:R-:W-:Y:S05]  /*9940*/  BSYNC B1 ;  /* 0x0000000000017941 */ /* 0x000fea0003800000 */
.L_x_195:
        /* <DEDUP_REMOVED lines=13> */
.L_x_198:
[----:B------:R-:W-:Y:S05]  /*9a20*/  BSYNC B1 ;  /* 0x0000000000017941 */ /* 0x000fea0003800000 */
.L_x_197:
        /* <DEDUP_REMOVED lines=10> */
.L_x_200:
[----:B------:R-:W-:Y:S05]  /*9ad0*/  BSYNC B1 ;  /* 0x0000000000017941 */ /* 0x000fea0003800000 */
.L_x_199:
        /* <DEDUP_REMOVED lines=10> */
.L_x_202:
[----:B------:R-:W-:Y:S05]  /*9b80*/  BSYNC B1 ;  /* 0x0000000000017941 */ /* 0x000fea0003800000 */
.L_x_201:
        /* <DEDUP_REMOVED lines=13> */
.L_x_204:
[----:B------:R-:W-:Y:S05]  /*9c60*/  BSYNC B1 ;  /* 0x0000000000017941 */ /* 0x000fea0003800000 */
.L_x_203:
        /* <DEDUP_REMOVED lines=13> */
.L_x_206:
[----:B------:R-:W-:Y:S05]  /*9d40*/  BSYNC B1 ;  /* 0x0000000000017941 */ /* 0x000fea0003800000 */
.L_x_205:
        /* <DEDUP_REMOVED lines=10> */
.L_x_208:
[----:B------:R-:W-:Y:S05]  /*9df0*/  BSYNC B1 ;  /* 0x0000000000017941 */ /* 0x000fea0003800000 */
.L_x_207:
        /* <DEDUP_REMOVED lines=10> */
.L_x_210:
[----:B------:R-:W-:Y:S05]  /*9ea0*/  BSYNC B1 ;  /* 0x0000000000017941 */ /* 0x000fea0003800000 */
.L_x_209:
        /* <DEDUP_REMOVED lines=13> */
.L_x_212:
[----:B------:R-:W-:Y:S05]  /*9f80*/  BSYNC B1 ;  /* 0x0000000000017941 */ /* 0x000fea0003800000 */
.L_x_211:
        /* <DEDUP_REMOVED lines=13> */
.L_x_214:
[----:B------:R-:W-:Y:S05]  /*a060*/  BSYNC B1 ;  /* 0x0000000000017941 */ /* 0x000fea0003800000 */
.L_x_213:
        /* <DEDUP_REMOVED lines=10> */
.L_x_216:
[----:B------:R-:W-:Y:S05]  /*a110*/  BSYNC B1 ;  /* 0x0000000000017941 */ /* 0x000fea0003800000 */
.L_x_215:
        /* <DEDUP_REMOVED lines=10> */
.L_x_218:
[----:B------:R-:W-:Y:S05]  /*a1c0*/  BSYNC B1 ;  /* 0x0000000000017941 */ /* 0x000fea0003800000 */
.L_x_217:
        /* <DEDUP_REMOVED lines=13> */
.L_x_220:
[----:B------:R-:W-:Y:S05]  /*a2a0*/  BSYNC B1 ;  /* 0x0000000000017941 */ /* 0x000fea0003800000 */
.L_x_219:
        /* <DEDUP_REMOVED lines=13> */
.L_x_222:
[----:B------:R-:W-:Y:S05]  /*a380*/  BSYNC B1 ;  /* 0x0000000000017941 */ /* 0x000fea0003800000 */
.L_x_221:
        /* <DEDUP_REMOVED lines=10> */
.L_x_224:
[----:B------:R-:W-:Y:S05]  /*a430*/  BSYNC B1 ;  /* 0x0000000000017941 */ /* 0x000fea0003800000 */
.L_x_223:
        /* <DEDUP_REMOVED lines=10> */
.L_x_226:
[----:B------:R-:W-:Y:S05]  /*a4e0*/  BSYNC B1 ;  /* 0x0000000000017941 */ /* 0x000fea0003800000 */
.L_x_225:
        /* <DEDUP_REMOVED lines=13> */
.L_x_228:
[----:B------:R-:W-:Y:S05]  /*a5c0*/  BSYNC B1 ;  /* 0x0000000000017941 */ /* 0x000fea0003800000 */
.L_x_227:
        /* <DEDUP_REMOVED lines=13> */
.L_x_230:
[----:B------:R-:W-:Y:S05]  /*a6a0*/  BSYNC B1 ;  /* 0x0000000000017941 */ /* 0x000fea0003800000 */
.L_x_229:
        /* <DEDUP_REMOVED lines=10> */
.L_x_232:
[----:B------:R-:W-:Y:S05]  /*a750*/  BSYNC B1 ;  /* 0x0000000000017941 */ /* 0x000fea0003800000 */
.L_x_231:
        /* <DEDUP_REMOVED lines=10> */
.L_x_234:
[----:B------:R-:W-:Y:S05]  /*a800*/  BSYNC B1 ;  /* 0x0000000000017941 */ /* 0x000fea0003800000 */
.L_x_233:
        /* <DEDUP_REMOVED lines=13> */
.L_x_236:
[----:B------:R-:W-:Y:S05]  /*a8e0*/  BSYNC B1 ;  /* 0x0000000000017941 */ /* 0x000fea0003800000 */
.L_x_235:
        /* <DEDUP_REMOVED lines=13> */
.L_x_238:
[----:B------:R-:W-:Y:S05]  /*a9c0*/  BSYNC B1 ;  /* 0x0000000000017941 */ /* 0x000fea0003800000 */
.L_x_237:
        /* <DEDUP_REMOVED lines=10> */
.L_x_240:
[----:B------:R-:W-:Y:S05]  /*aa70*/  BSYNC B1 ;  /* 0x0000000000017941 */ /* 0x000fea0003800000 */
.L_x_239:
        /* <DEDUP_REMOVED lines=10> */
.L_x_242:
[----:B------:R-:W-:Y:S05]  /*ab20*/  BSYNC B1 ;  /* 0x0000000000017941 */ /* 0x000fea0003800000 */
.L_x_241:
        /* <DEDUP_REMOVED lines=13> */
.L_x_244:
[----:B------:R-:W-:Y:S05]  /*ac00*/  BSYNC B1 ;  /* 0x0000000000017941 */ /* 0x000fea0003800000 */
.L_x_243:
        /* <DEDUP_REMOVED lines=13> */
.L_x_246:
[----:B------:R-:W-:Y:S05]  /*ace0*/  BSYNC B1 ;  /* 0x0000000000017941 */ /* 0x000fea0003800000 */
.L_x_245:
        /* <DEDUP_REMOVED lines=10> */
.L_x_248:
[----:B------:R-:W-:Y:S05]  /*ad90*/  BSYNC B1 ;  /* 0x0000000000017941 */ /* 0x000fea0003800000 */
.L_x_247:
        /* <DEDUP_REMOVED lines=10> */
.L_x_250:
[----:B------:R-:W-:Y:S05]  /*ae40*/  BSYNC B1 ;  /* 0x0000000000017941 */ /* 0x000fea0003800000 */
.L_x_249:
        /* <DEDUP_REMOVED lines=13> */
.L_x_252:
[----:B------:R-:W-:Y:S05]  /*af20*/  BSYNC B1 ;  /* 0x0000000000017941 */ /* 0x000fea0003800000 */
.L_x_251:
        /* <DEDUP_REMOVED lines=13> */
.L_x_254:
[----:B------:R-:W-:Y:S05]  /*b000*/  BSYNC B1 ;  /* 0x0000000000017941 */ /* 0x000fea0003800000 */
.L_x_253:
        /* <DEDUP_REMOVED lines=10> */
.L_x_256:
[----:B------:R-:W-:Y:S05]  /*b0b0*/  BSYNC B1 ;  /* 0x0000000000017941 */ /* 0x000fea0003800000 */
.L_x_255:
        /* <DEDUP_REMOVED lines=10> */
.L_x_258:
[----:B------:R-:W-:Y:S05]  /*b160*/  BSYNC B1 ;  /* 0x0000000000017941 */ /* 0x000fea0003800000 */
.L_x_257:
        /* <DEDUP_REMOVED lines=13> */
.L_x_260:
[----:B------:R-:W-:Y:S05]  /*b240*/  BSYNC B1 ;  /* 0x0000000000017941 */ /* 0x000fea0003800000 */
.L_x_259:
        /* <DEDUP_REMOVED lines=13> */
.L_x_262:
[----:B------:R-:W-:Y:S05]  /*b320*/  BSYNC B1 ;  /* 0x0000000000017941 */ /* 0x000fea0003800000 */
.L_x_261:
        /* <DEDUP_REMOVED lines=10> */
.L_x_264:
[----:B------:R-:W-:Y:S05]  /*b3d0*/  BSYNC B1 ;  /* 0x0000000000017941 */ /* 0x000fea0003800000 */
.L_x_263:
        /* <DEDUP_REMOVED lines=10> */
.L_x_266:
[----:B------:R-:W-:Y:S05]  /*b480*/  BSYNC B1 ;  /* 0x0000000000017941 */ /* 0x000fea0003800000 */
.L_x_265:
[----:B------:R-:W3:Y:S01]  /*b490*/  LDL.LU R21, [R1+0x5dc] ;  /* 0x0005dc0001157983 */ /* 0x000ee20000300800 */
[----:B-----5:R-:W-:Y:S01]  /*b4a0*/  IMAD.U32 R20, R19, 0x10000, RZ ;  /* 0x0001000013147824 */ /* 0x020fe200078e00ff */
[----:B------:R-:W-:Y:S01]  /*b4b0*/  ISETP.GT.AND P3, PT, R3, 0xf0, PT ;  /* 0x000000f00300780c */ /* 0x000fe20003f64270 */
[----:B------:R-:W-:Y:S02]  /*b4c0*/  BSSY B1, `(.L_x_267) ;  /* 0x0000008000017945 */ /* 0x000fe40003800000 */
[----:B------:R-:W-:-:S04]  /*b4d0*/  FMUL R20, R20, R16 ;  /* 0x0000001014147220 */ /* 0x000fc80000400000 */
[----:B---3--:R-:W-:-:S05]  /*b4e0*/  FFMA R20, R21, R2, R20 ;  /* 0x0000000215147223 */ /* 0x008fca0000000014 */
[----:B------:R-:W-:-:S05]  /*b4f0*/  F2FP.BF16.F32.PACK_AB R20, RZ, R20 ;  /* 0x00000014ff14723e */ /* 0x000fca00000010ff */
[----:B------:R3:W-:Y:S01]  /*b500*/  @P0 STG.E.U16 desc[UR36][R6.64+0x1d2], R20 ;  /* 0x0001d21406000986 */ /* 0x0007e2000c101524 */
[----:B------:R-:W-:-:S13]  /*b510*/  ISETP.GT.AND P0, PT, R0, RZ, P3 ;  /* 0x000000ff0000720c */ /* 0x000fda0001f04270 */
[----:B---3--:R-:W-:Y:S05]  /*b520*/  @!P0 BRA `(.L_x_268) ;  /* 0x0000000000048947 */ /* 0x008fea0003800000 */
[----:B------:R3:W5:Y:S02]  /*b530*/  LDG.E.LTC128B.U16 R19, desc[UR36][R14.64+0x1e0] ;  /* 0x0001e0240e137981 */ /* 0x000764000c1e1520 */
.L_x_268:
[----:B------:R-:W-:Y:S05]  /*b540*/  BSYNC B1 ;  /* 0x0000000000017941 */ /* 0x000fea0003800000 */
.L_x_267:
[----:B------:R-:W2:Y:S01]  /*b550*/  LDL.LU R21, [R1+0x5e0] ;  /* 0x0005e00001157983 */ /* 0x000ea20000300800 */
[----:B-----5:R-:W-:Y:S01]  /*b560*/  IMAD.U32 R20, R19, 0x10000, RZ ;  /* 0x0001000013147824 */ /* 0x020fe200078e00ff */
[----:B------:R-:W-:Y:S01]  /*b570*/  ISETP.GT.AND P2, PT, R3, 0xf1, PT ;  /* 0x000000f10300780c */ /* 0x000fe20003f44270 */
[----:B------:R-:W-:Y:S02]  /*b580*/  BSSY B1, `(.L_x_269) ;  /* 0x0000008000017945 */ /* 0x000fe40003800000 */
[----:B------:R-:W-:-:S04]  /*b590*/  FMUL R20, R20, R16 ;  /* 0x0000001014147220 */ /* 0x000fc80000400000 */
[----:B--2---:R-:W-:-:S05]  /*b5a0*/  FFMA R20, R21, R2, R20 ;  /* 0x0000000215147223 */ /* 0x004fca0000000014 */
[----:B------:R-:W-:-:S05]  /*b5b0*/  F2FP.BF16.F32.PACK_AB R20, RZ, R20 ;  /* 0x00000014ff14723e */ /* 0x000fca00000010ff */
[----:B------:R2:W-:Y:S01]  /*b5c0*/  @P0 STG.E.U16 desc[UR36][R4.64+0x1e0], R20 ;  /* 0x0001e01404000986 */ /* 0x0005e2000c101524 */
[----:B------:R-:W-:-:S13]  /*b5d0*/  ISETP.GT.AND P0, PT, R0, RZ, P2 ;  /* 0x000000ff0000720c */ /* 0x000fda0001704270 */
[----:B--2---:R-:W-:Y:S05]  /*b5e0*/  @!P0 BRA `(.L_x_270) ;  /* 0x0000000000048947 */ /* 0x004fea0003800000 */
[----:B------:R2:W5:Y:S02]  /*b5f0*/  LDG.E.LTC128B.U16 R19, desc[UR36][R14.64+0x1e2] ;  /* 0x0001e2240e137981 */ /* 0x000564000c1e1520 */
.L_x_270:
[----:B------:R-:W-:Y:S05]  /*b600*/  BSYNC B1 ;  /* 0x0000000000017941 */ /* 0x000fea0003800000 */
.L_x_269:
        /* <DEDUP_REMOVED lines=10> */
.L_x_272:
[----:B------:R-:W-:Y:S05]  /*b6b0*/  BSYNC B1 ;  /* 0x0000000000017941 */ /* 0x000fea0003800000 */
.L_x_271:
        /* <DEDUP_REMOVED lines=10> */
.L_x_274:
[----:B------:R-:W-:Y:S05]  /*b760*/  BSYNC B1 ;  /* 0x0000000000017941 */ /* 0x000fea0003800000 */
.L_x_273:
        /* <DEDUP_REMOVED lines=11> */
.L_x_276:
[----:B------:R-:W-:Y:S05]  /*b820*/  BSYNC B1 ;  /* 0x0000000000017941 */ /* 0x000fea0003800000 */
.L_x_275:
[----:B------:R-:W2:Y:S01]  /*b830*/  LDL.LU R21, [R1+0x5f0] ;  /* 0x0005f00001157983 */ /* 0x000ea20000300800 */
[----:B-----5:R-:W-:Y:S01]  /*b840*/  IMAD.U32 R20, R19, 0x10000, RZ ;  /* 0x0001000013147824 */ /* 0x020fe200078e00ff */
[----:B------:R-:W-:Y:S03]  /*b850*/  BSSY B1, `(.L_x_277) ;  /* 0x0000009000017945 */ /* 0x000fe60003800000 */
[----:B------:R-:W-:-:S04]  /*b860*/  FMUL R20, R20, R16 ;  /* 0x0000001014147220 */ /* 0x000fc80000400000 */
[----:B--2---:R-:W-:-:S05]  /*b870*/  FFMA R20, R21, R2, R20 ;  /* 0x0000000215147223 */ /* 0x004fca0000000014 */
[----:B------:R-:W-:-:S05]  /*b880*/  F2FP.BF16.F32.PACK_AB R20, RZ, R20 ;  /* 0x00000014ff14723e */ /* 0x000fca00000010ff */
[----:B------:R2:W-:Y:S01]  /*b890*/  @P0 STG.E.U16 desc[UR36][R4.64+0x1f0], R20 ;  /* 0x0001f01404000986 */ /* 0x0005e2000c101524 */
[----:B------:R-:W-:-:S04]  /*b8a0*/  ISETP.GT.AND P0, PT, R3, 0xf9, PT ;  /* 0x000000f90300780c */ /* 0x000fc80003f04270 */
[----:B------:R-:W-:-:S13]  /*b8b0*/  ISETP.GT.AND P4, PT, R0, RZ, P0 ;  /* 0x000000ff0000720c */ /* 0x000fda0000784270 */
[----:B--2---:R-:W-:Y:S05]  /*b8c0*/  @!P4 BRA `(.L_x_278) ;  /* 0x000000000004c947 */ /* 0x004fea0003800000 */
[----:B------:R2:W5:Y:S02]  /*b8d0*/  LDG.E.LTC128B.U16 R19, desc[UR36][R14.64+0x1f2] ;  /* 0x0001f2240e137981 */ /* 0x000564000c1e1520 */
.L_x_278:
[----:B------:R-:W-:Y:S05]  /*b8e0*/  BSYNC B1 ;  /* 0x0000000000017941 */ /* 0x000fea0003800000 */
.L_x_277:
        /* <DEDUP_REMOVED lines=10> */
.L_x_280:
[----:B------:R-:W-:Y:S05]  /*b990*/  BSYNC B1 ;  /* 0x0000000000017941 */ /* 0x000fea0003800000 */
.L_x_279:
        /* <DEDUP_REMOVED lines=10> */
.L_x_282:
[----:B------:R-:W-:Y:S05]  /*ba40*/  BSYNC B1 ;  /* 0x0000000000017941 */ /* 0x000fea0003800000 */
.L_x_281:
[----:B------:R-:W3:Y:S01]  /*ba50*/  LDL.LU R21, [R1+0x5fc] ;  /* 0x0005fc0001157983 */ /* 0x000ee20000300800 */
[----:B-----5:R-:W-:Y:S02]  /*ba60*/  IMAD.U32 R20, R19, 0x10000, RZ ;  /* 0x0001000013147824 */ /* 0x020fe400078e00ff */
[----:B------:R-:W-:Y:S01]  /*ba70*/  IMAD.U32 R22, RZ, RZ, UR6 ;  /* 0x00000006ff167e24 */ /* 0x000fe2000f8e00ff */
[----:B------:R-:W4:Y:S01]  /*ba80*/  LDL.LU R23, [R1+0x200] ;  /* 0x0002000001177983 */ /* 0x000f220000300800 */
[----:B------:R-:W-:-:S04]  /*ba90*/  FMUL R20, R20, R16 ;  /* 0x0000001014147220 */ /* 0x000fc80000400000 */
[----:B---3--:R-:W-:Y:S01]  /*baa0*/  FFMA R20, R21, R2, R20 ;  /* 0x0000000215147223 */ /* 0x008fe20000000014 */
[----:B------:R-:W-:-:S04]  /*bab0*/  IMAD.U32 R21, RZ, RZ, UR7 ;  /* 0x00000007ff157e24 */ /* 0x000fc8000f8e00ff */
[----:B------:R-:W-:Y:S02]  /*bac0*/  F2FP.BF16.F32.PACK_AB R20, RZ, R20 ;  /* 0x00000014ff14723e */ /* 0x000fe400000010ff */
[----:B------:R-:W-:-:S03]  /*bad0*/  SHF.L.U64.HI R155, R22, 0x8, R21 ;  /* 0x00000008169b7819 */ /* 0x000fc60000010215 */
[----:B------:R3:W-:Y:S02]  /*bae0*/  @P4 STG.E.U16 desc[UR36][R6.64+0x1f2], R20 ;  /* 0x0001f21406004986 */ /* 0x0007e4000c101524 */
[----:B---3--:R-:W-:-:S04]  /*baf0*/  IMAD.U32 R20, RZ, RZ, UR6 ;  /* 0x00000006ff147e24 */ /* 0x008fc8000f8e00ff */
[----:B------:R-:W-:-:S05]  /*bb00*/  IMAD.SHL.U32 R154, R20, 0x100, RZ ;  /* 0x00000100149a7824 */ /* 0x000fca00078e00ff */
[----:B------:R-:W-:-:S05]  /*bb10*/  IADD3 R20, P4, R154, R4, RZ ;  /* 0x000000049a147210 */ /* 0x000fca0007f9e0ff */
[----:B------:R-:W-:Y:S01]  /*bb20*/  IMAD.X R21, R155, 0x1, R5, P4 ;  /* 0x000000019b157824 */ /* 0x000fe200020e0605 */
[----:B------:R-:W-:-:S13]  /*bb30*/  ISETP.GT.AND P4, PT, R0, 0x80, P5 ;  /* 0x000000800000780c */ /* 0x000fda0002f84270 */
[----:B------:R-:W3:Y:S01]  /*bb40*/  @P4 LDG.E.LTC128B.U16 R19, desc[UR36][R162.64] ;  /* 0x00000024a2134981 */ /* 0x000ee2000c1e1520 */
[----:B------:R-:W-:Y:S01]  /*bb50*/  BSSY B1, `(.L_x_283) ;  /* 0x000000a000017945 */ /* 0x000fe20003800000 */
[----:B---3--:R-:W-:-:S04]  /*bb60*/  IMAD.U32 R22, R19, 0x10000, RZ ;  /* 0x0001000013167824 */ /* 0x008fc800078e00ff */
[----:B------:R-:W-:-:S04]  /*bb70*/  FMUL R22, R22, R16 ;  /* 0x0000001016167220 */ /* 0x000fc80000400000 */
[----:B----4-:R-:W-:-:S05]  /*bb80*/  FFMA R22, R23, R2, R22 ;  /* 0x0000000217167223 */ /* 0x010fca0000000016 */
[----:B------:R-:W-:-:S05]  /*bb90*/  F2FP.BF16.F32.PACK_AB R22, RZ, R22 ;  /* 0x00000016ff16723e */ /* 0x000fca00000010ff */
[----:B------:R3:W-:Y:S01]  /*bba0*/  @P4 STG.E.U16 desc[UR36][R20.64], R22 ;  /* 0x0000001614004986 */ /* 0x0007e2000c101524 */
[----:B------:R-:W-:-:S04]  /*bbb0*/  LOP3.LUT P4, RZ, R17, 0x2, RZ, 0xc0, !PT ;  /* 0x0000000211ff7812 */ /* 0x000fc8000788c0ff */
[----:B------:R-:W-:-:S13]  /*bbc0*/  ISETP.GT.AND P4, PT, R0, 0x80, P4 ;  /* 0x000000800000780c */ /* 0x000fda0002784270 */
[----:B---3--:R-:W-:Y:S05]  /*bbd0*/  @!P4 BRA `(.L_x_284) ;  /* 0x000000000004c947 */ /* 0x008fea0003800000 */
[----:B------:R3:W5:Y:S02]  /*bbe0*/  LDG.E.LTC128B.U16 R19, desc[UR36][R10.64+0x2] ;  /* 0x000002240a137981 */ /* 0x000764000c1e1520 */
.L_x_284:
[----:B------:R-:W-:Y:S05]  /*bbf0*/  BSYNC B1 ;  /* 0x0000000000017941 */ /* 0x000fea0003800000 */
.L_x_283:
[----:B------:R-:W4:Y:S01]  /*bc00*/  LDL.LU R23, [R1+0x204] ;  /* 0x0002040001177983 */ /* 0x000f220000300800 */
[----:B-----5:R-:W-:Y:S01]  /*bc10*/  IMAD.U32 R22, R19, 0x10000, RZ ;  /* 0x0001000013167824 */ /* 0x020fe200078e00ff */
[----:B------:R-:W-:Y:S01]  /*bc20*/  ISETP.GT.AND P5, PT, R0, 0x88, P5 ;  /* 0x000000880000780c */ /* 0x000fe20002fa4270 */
[----:B------:R-:W-:Y:S02]  /*bc30*/  BSSY B1, `(.L_x_285) ;  /* 0x0000009000017945 */ /* 0x000fe40003800000 */
[----:B------:R-:W-:-:S04]  /*bc40*/  FMUL R22, R22, R16 ;  /* 0x0000001016167220 */ /* 0x000fc80000400000 */
[----:B----4-:R-:W-:-:S05]  /*bc50*/  FFMA R22, R23, R2, R22 ;  /* 0x0000000217167223 */ /* 0x010fca0000000016 */
[----:B------:R-:W-:-:S05]  /*bc60*/  F2FP.BF16.F32.PACK_AB R22, RZ, R22 ;  /* 0x00000016ff16723e */ /* 0x000fca00000010ff */
[----:B------:R4:W-:Y:S02]  /*bc70*/  @P4 STG.E.U16 desc[UR36][R20.64+0x2], R22 ;  /* 0x0000021614004986 */ /* 0x0009e4000c101524 */
[----:B----4-:R-:W-:-:S05]  /*bc80*/  IADD3 R22, P4, R20, R164, RZ ;  /* 0x000000a414167210 */ /* 0x010fca0007f9e0ff */
[----:B------:R-:W-:Y:S01]  /*bc90*/  IMAD.X R23, R21, 0x1, R165, P4 ;  /* 0x0000000115177824 */ /* 0x000fe200020e06a5 */
[----:B------:R-:W-:Y:S07]  /*bca0*/  @!P5 BRA `(.L_x_286) ;  /* 0x000000000004d947 */ /* 0x000fee0003800000 */
[----:B------:R4:W5:Y:S02]  /*bcb0*/  LDG.E.LTC128B.U16 R19, desc[UR36][R152.64] ;  /* 0x0000002498137981 */ /* 0x000964000c1e1520 */
.L_x_286:
[----:B------:R-:W-:Y:S05]  /*bcc0*/  BSYNC B1 ;  /* 0x0000000000017941 */ /* 0x000fea0003800000 */
.L_x_285:
[----:B----4-:R-:W4:Y:S01]  /*bcd0*/  LDL.LU R153, [R1+0x208] ;  /* 0x0002080001997983 */ /* 0x010f220000300800 */
[----:B-----5:R-:W-:Y:S01]  /*bce0*/  IMAD.U32 R152, R19, 0x10000, RZ ;  /* 0x0001000013987824 */ /* 0x020fe200078e00ff */
[----:B------:R-:W-:Y:S01]  /*bcf0*/  LOP3.LUT P4, RZ, R17, 0x2, RZ, 0xc0, !PT ;  /* 0x0000000211ff7812 */ /* 0x000fe2000788c0ff */
[----:B------:R-:W-:Y:S02]  /*bd00*/  BSSY B1, `(.L_x_287) ;  /* 0x0000008000017945 */ /* 0x000fe40003800000 */
[----:B------:R-:W-:Y:S01]  /*bd10*/  FMUL R152, R152, R16 ;  /* 0x0000001098987220 */ /* 0x000fe20000400000 */
[----:B------:R-:W-:-:S03]  /*bd20*/  ISETP.GT.AND P4, PT, R0, 0x88, P4 ;  /* 0x000000880000780c */ /* 0x000fc60002784270 */
[----:B----4-:R-:W-:-:S05]  /*bd30*/  FFMA R152, R153, R2, R152 ;  /* 0x0000000299987223 */ /* 0x010fca0000000098 */
[----:B------:R-:W-:-:S05]  /*bd40*/  F2FP.BF16.F32.PACK_AB R152, RZ, R152 ;  /* 0x00000098ff98723e */ /* 0x000fca00000010ff */
[----:B------:R4:W-:Y:S01]  /*bd50*/  @P5 STG.E.U16 desc[UR36][R22.64], R152 ;  /* 0x0000009816005986 */ /* 0x0009e2000c101524 */
[----:B------:R-:W-:Y:S05]  /*bd60*/  @!P4 BRA `(.L_x_288) ;  /* 0x000000000004c947 */ /* 0x000fea0003800000 */
[----:B------:R0:W5:Y:S02]  /*bd70*/  LDG.E.LTC128B.U16 R19, desc[UR36][R8.64+0x2] ;  /* 0x0000022408137981 */ /* 0x000164000c1e1520 */
.L_x_288:
[----:B------:R-:W-:Y:S05]  /*bd80*/  BSYNC B1 ;  /* 0x0000000000017941 */ /* 0x000fea0003800000 */
.L_x_287:
[----:B------:R-:W2:Y:S01]  /*bd90*/  LDL.LU R153, [R1+0x20c] ;  /* 0x00020c0001997983 */ /* 0x000ea20000300800 */
[----:B----45:R-:W-:Y:S01]  /*bda0*/  IMAD.U32 R152, R19, 0x10000, RZ ;  /* 0x0001000013987824 */ /* 0x030fe200078e00ff */
[----:B------:R-:W-:Y:S01]  /*bdb0*/  LOP3.LUT P5, RZ, R17, 0x4, RZ, 0xc0, !PT ;  /* 0x0000000411ff7812 */ /* 0x000fe200078ac0ff */
[----:B------:R-:W-:Y:S02]  /*bdc0*/  BSSY B1, `(.L_x_289) ;  /* 0x0000008000017945 */ /* 0x000fe40003800000 */
[----:B------:R-:W-:-:S04]  /*bdd0*/  FMUL R152, R152, R16 ;  /* 0x0000001098987220 */ /* 0x000fc80000400000 */
[----:B--2---:R-:W-:-:S05]  /*bde0*/  FFMA R152, R153, R2, R152 ;  /* 0x0000000299987223 */ /* 0x004fca0000000098 */
[----:B------:R-:W-:-:S05]  /*bdf0*/  F2FP.BF16.F32.PACK_AB R152, RZ, R152 ;  /* 0x00000098ff98723e */ /* 0x000fca00000010ff */
[----:B------:R2:W-:Y:S01]  /*be00*/  @P4 STG.E.U16 desc[UR36][R22.64+0x2], R152 ;  /* 0x0000029816004986 */ /* 0x0005e2000c101524 */
[----:B------:R-:W-:-:S13]  /*be10*/  ISETP.GT.AND P4, PT, R0, 0x80, P5 ;  /* 0x000000800000780c */ /* 0x000fda0002f84270 */
[----:B--2---:R-:W-:Y:S05]  /*be20*/  @!P4 BRA `(.L_x_290) ;  /* 0x000000000004c947 */ /* 0x004fea0003800000 */
[----:B------:R2:W5:Y:S02]  /*be30*/  LDG.E.LTC128B.U16 R19, desc[UR36][R10.64+0x10] ;  /* 0x000010240a137981 */ /* 0x000564000c1e1520 */
.L_x_290:
[----:B------:R-:W-:Y:S05]  /*be40*/  BSYNC B1 ;  /* 0x0000000000017941 */ /* 0x000fea0003800000 */
.L_x_289:
[----:B------:R-:W4:Y:S01]  /*be50*/  LDL.LU R153, [R1+0x210] ;  /* 0x0002100001997983 */ /* 0x000f220000300800 */
[----:B-----5:R-:W-:Y:S01]  /*be60*/  IMAD.U32 R152, R19, 0x10000, RZ ;  /* 0x0001000013987824 */ /* 0x020fe200078e00ff */
[----:B------:R-:W-:Y:S01]  /*be70*/  LOP3.LUT P5, RZ, R17, 0x8, RZ, 0xc0, !PT ;  /* 0x0000000811ff7812 */ /* 0x000fe200078ac0ff */
[----:B------:R-:W-:Y:S02]  /*be80*/  BSSY B1, `(.L_x_291) ;  /* 0x0000008000017945 */ /* 0x000fe40003800000 */
[----:B------:R-:W-:-:S04]  /*be90*/  FMUL R152, R152, R16 ;  /* 0x0000001098987220 */ /* 0x000fc80000400000 */
[----:B----4-:R-:W-:-:S05]  /*bea0*/  FFMA R152, R153, R2, R152 ;  /* 0x0000000299987223 */ /* 0x010fca0000000098 */
[----:B------:R-:W-:-:S05]  /*beb0*/  F2FP.BF16.F32.PACK_AB R152, RZ, R152 ;  /* 0x00000098ff98723e */ /* 0x000fca00000010ff */
[----:B------:R4:W-:Y:S01]  /*bec0*/  @P4 STG.E.U16 desc[UR36][R20.64+0x10], R152 ;  /* 0x0000109814004986 */ /* 0x0009e2000c101524 */
[----:B------:R-:W-:-:S13]  /*bed0*/  ISETP.GT.AND P4, PT, R0, 0x80, P5 ;  /* 0x000000800000780c */ /* 0x000fda0002f84270 */
[----:B----4-:R-:W-:Y:S05]  /*bee0*/  @!P4 BRA `(.L_x_292) ;  /* 0x000000000004c947 */ /* 0x010fea0003800000 */
[----:B------:R4:W5:Y:S02]  /*bef0*/  LDG.E.LTC128B.U16 R19, desc[UR36][R10.64+0x12] ;  /* 0x000012240a137981 */ /* 0x000964000c1e1520 */
.L_x_292:
[----:B------:R-:W-:Y:S05]  /*bf00*/  BSYNC B1 ;  /* 0x0000000000017941 */ /* 0x000fea0003800000 */
.L_x_291:
[----:B------:R-:W2:Y:S01]  /*bf10*/  LDL.LU R153, [R1+0x214] ;  /* 0x0002140001997983 */ /* 0x000ea20000300800 */
[----:B-----5:R-:W-:Y:S01]  /*bf20*/  IMAD.U32 R152, R19, 0x10000, RZ ;  /* 0x0001000013987824 */ /* 0x020fe200078e00ff */
[----:B------:R-:W-:Y:S03]  /*bf30*/  BSSY B1, `(.L_x_293) ;  /* 0x0000009000017945 */ /* 0x000fe60003800000 */
[----:B------:R-:W-:-:S04]  /*bf40*/  FMUL R152, R152, R16 ;  /* 0x0000001098987220 */ /* 0x000fc80000400000 */
[----:B--2---:R-:W-:-:S05]  /*bf50*/  FFMA R152, R153, R2, R152 ;  /* 0x0000000299987223 */ /* 0x004fca0000000098 */
[----:B------:R-:W-:-:S05]  /*bf60*/  F2FP.BF16.F32.PACK_AB R152, RZ, R152 ;  /* 0x00000098ff98723e */ /* 0x000fca00000010ff */
[----:B------:R2:W-:Y:S01]  /*bf70*/  @P4 STG.E.U16 desc[UR36][R20.64+0x12], R152 ;  /* 0x0000129814004986 */ /* 0x0005e2000c101524 */
[----:B------:R-:W-:-:S04]  /*bf80*/  LOP3.LUT P4, RZ, R17, 0x4, RZ, 0xc0, !PT ;  /* 0x0000000411ff7812 */ /* 0x000fc8000788c0ff */
[----:B------:R-:W-:-:S13]  /*bf90*/  ISETP.GT.AND P4, PT, R0, 0x88, P4 ;  /* 0x000000880000780c */ /* 0x000fda0002784270 */
[----:B--2---:R-:W-:Y:S05]  /*bfa0*/  @!P4 BRA `(.L_x_294) ;  /* 0x000000000004c947 */ /* 0x004fea0003800000 */
[----:B------:R2:W5:Y:S02]  /*bfb0*/  LDG.E.LTC128B.U16 R19, desc[UR36][R8.64+0x10] ;  /* 0x0000102408137981 */ /* 0x000564000c1e1520 */
.L_x_294:
[----:B------:R-:W-:Y:S05]  /*bfc0*/  BSYNC B1 ;  /* 0x0000000000017941 */ /* 0x000fea0003800000 */
.L_x_293:
        /* <DEDUP_REMOVED lines=10> */
.L_x_296:
[----:B------:R-:W-:Y:S05]  /*c070*/  BSYNC B1 ;  /* 0x0000000000017941 */ /* 0x000fea0003800000 */
.L_x_295:
[----:B------:R-:W2:Y:S01]  /*c080*/  LDL.LU R153, [R1+0x21c] ;  /* 0x00021c0001997983 */ /* 0x000ea20000300800 */
[----:B-----5:R-:W-:Y:S01]  /*c090*/  IMAD.U32 R152, R19, 0x10000, RZ ;  /* 0x0001000013987824 */ /* 0x020fe200078e00ff */
        /* <DEDUP_REMOVED lines=9> */
.L_x_298:
[----:B------:R-:W-:Y:S05]  /*c130*/  BSYNC B1 ;  /* 0x0000000000017941 */ /* 0x000fea0003800000 */
.L_x_297:
[----:B------:R-:W3:Y:S01]  /*c140*/  LDL.LU R153, [R1+0x220] ;  /* 0x0002200001997983 */ /* 0x000ee20000300800 */
[----:B-----5:R-:W-:Y:S01]  /*c150*/  IMAD.U32 R152, R19, 0x10000, RZ ;  /* 0x0001000013987824 */ /* 0x020fe200078e00ff */
[----:B------:R-:W-:Y:S01]  /*c160*/  LOP3.LUT P5, RZ, R18, 0x4000000, RZ, 0xc0, !PT ;  /* 0x0400000012ff7812 */ /* 0x000fe200078ac0ff */
[----:B------:R-:W-:Y:S02]  /*c170*/  BSSY B1, `(.L_x_299) ;  /* 0x0000008000017945 */ /* 0x000fe40003800000 */
[----:B------:R-:W-:-:S04]  /*c180*/  FMUL R152, R152, R16 ;  /* 0x0000001098987220 */ /* 0x000fc80000400000 */
[----:B---3--:R-:W-:-:S05]  /*c190*/  FFMA R152, R153, R2, R152 ;  /* 0x0000000299987223 */ /* 0x008fca0000000098 */
[----:B------:R-:W-:-:S05]  /*c1a0*/  F2FP.BF16.F32.PACK_AB R152, RZ, R152 ;  /* 0x00000098ff98723e */ /* 0x000fca00000010ff */
[----:B------:R3:W-:Y:S01]  /*c1b0*/  @P4 STG.E.U16 desc[UR36][R20.64+0x20], R152 ;  /* 0x0000209814004986 */ /* 0x0007e2000c101524 */
[----:B------:R-:W-:-:S13]  /*c1c0*/  ISETP.GT.AND P4, PT, R0, 0x80, P5 ;  /* 0x000000800000780c */ /* 0x000fda0002f84270 */
[----:B---3--:R-:W-:Y:S05]  /*c1d0*/  @!P4 BRA `(.L_x_300) ;  /* 0x000000000004c947 */ /* 0x008fea0003800000 */
[----:B------:R3:W5:Y:S02]  /*c1e0*/  LDG.E.LTC128B.U16 R19, desc[UR36][R10.64+0x22] ;  /* 0x000022240a137981 */ /* 0x000764000c1e1520 */
.L_x_300:
[----:B------:R-:W-:Y:S05]  /*c1f0*/  BSYNC B1 ;  /* 0x0000000000017941 */ /* 0x000fea0003800000 */
.L_x_299:
        /* <DEDUP_REMOVED lines=11> */
.L_x_302:
[----:B------:R-:W-:Y:S05]  /*c2b0*/  BSYNC B1 ;  /* 0x0000000000017941 */ /* 0x000fea0003800000 */
.L_x_301:
        /* <DEDUP_REMOVED lines=10> */
.L_x_304:
[----:B------:R-:W-:Y:S05]  /*c360*/  BSYNC B1 ;  /* 0x0000000000017941 */ /* 0x000fea0003800000 */
.L_x_303:
        /* <DEDUP_REMOVED lines=11> */
.L_x_306:
[----:B------:R-:W-:Y:S05]  /*c420*/  BSYNC B1 ;  /* 0x0000000000017941 */ /* 0x000fea0003800000 */
.L_x_305:
        /* <DEDUP_REMOVED lines=11> */
.L_x_308:
[----:B------:R-:W-:Y:S05]  /*c4e0*/  BSYNC B1 ;  /* 0x0000000000017941 */ /* 0x000fea0003800000 */
.L_x_307:
        /* <DEDUP_REMOVED lines=11> */
.L_x_310:
[----:B------:R-:W-:Y:S05]  /*c5a0*/  BSYNC B1 ;  /* 0x0000000000017941 */ /* 0x000fea0003800000 */
.L_x_309:
        /* <DEDUP_REMOVED lines=10> */
.L_x_312:
[----:B------:R-:W-:Y:S05]  /*c650*/  BSYNC B1 ;  /* 0x0000000000017941 */ /* 0x000fea0003800000 */
.L_x_311:
        /* <DEDUP_REMOVED lines=11> */
.L_x_314:
[----:B------:R-:W-:Y:S05]  /*c710*/  BSYNC B1 ;  /* 0x0000000000017941 */ /* 0x000fea0003800000 */
.L_x_313:
        /* <DEDUP_REMOVED lines=11> */
.L_x_316:
[----:B------:R-:W-:Y:S05]  /*c7d0*/  BSYNC B1 ;  /* 0x0000000000017941 */ /* 0x000fea0003800000 */
.L_x_315:
        /* <DEDUP_REMOVED lines=11> */
.L_x_318:
[----:B------:R-:W-:Y:S05]  /*c890*/  BSYNC B1 ;  /* 0x0000000000017941 */ /* 0x000fea0003800000 */
.L_x_317:
        /* <DEDUP_REMOVED lines=10> */
.L_x_320:
[----:B------:R-:W-:Y:S05]  /*c940*/  BSYNC B1 ;  /* 0x0000000000017941 */ /* 0x000fea0003800000 */
.L_x_319:
        /* <DEDUP_REMOVED lines=11> */
.L_x_322:
[----:B------:R-:W-:Y:S05]  /*ca00*/  BSYNC B1 ;  /* 0x0000000000017941 */ /* 0x000fea0003800000 */
.L_x_321:
        /* <DEDUP_REMOVED lines=11> */
.L_x_324:
[----:B------:R-:W-:Y:S05]  /*cac0*/  BSYNC B1 ;  /* 0x0000000000017941 */ /* 0x000fea0003800000 */
.L_x_323:
        /* <DEDUP_REMOVED lines=11> */
.L_x_326:
[----:B------:R-:W-:Y:S05]  /*cb80*/  BSYNC B1 ;  /* 0x0000000000017941 */ /* 0x000fea0003800000 */
.L_x_325:
        /* <DEDUP_REMOVED lines=10> */
.L_x_328:
[----:B------:R-:W-:Y:S05]  /*cc30*/  BSYNC B1 ;  /* 0x0000000000017941 */ /* 0x000fea0003800000 */
.L_x_327:
        /* <DEDUP_REMOVED lines=11> */
.L_x_330:
[----:B------:R-:W-:Y:S05]  /*ccf0*/  BSYNC B1 ;  /* 0x0000000000017941 */ /* 0x000fea0003800000 */
.L_x_329:
        /* <DEDUP_REMOVED lines=11> */
.L_x_332:
[----:B------:R-:W-:Y:S05]  /*cdb0*/  BSYNC B1 ;  /* 0x0000000000017941 */ /* 0x000fea0003800000 */
.L_x_331:
        /* <DEDUP_REMOVED lines=11> */
.L_x_334:
[----:B------:R-:W-:Y:S05]  /*ce70*/  BSYNC B1 ;  /* 0x0000000000017941 */ /* 0x000fea0003800000 */
.L_x_333:
        /* <DEDUP_REMOVED lines=10> */
.L_x_336:
[----:B------:R-:W-:Y:S05]  /*cf20*/  BSYNC B1 ;  /* 0x0000000000017941 */ /* 0x000fea0003800000 */
.L_x_335:
        /* <DEDUP_REMOVED lines=11> */
.L_x_338:
[----:B------:R-:W-:Y:S05]  /*cfe0*/  BSYNC B1 ;  /* 0x0000000000017941 */ /* 0x000fea0003800000 */
.L_x_337:
        /* <DEDUP_REMOVED lines=11> */
.L_x_340:
[----:B------:R-:W-:Y:S05]  /*d0a0*/  BSYNC B1 ;  /* 0x0000000000017941 */ /* 0x000fea0003800000 */
.L_x_339:
        /* <DEDUP_REMOVED lines=11> */
.L_x_342:
[----:B------:R-:W-:Y:S05]  /*d160*/  BSYNC B1 ;  /* 0x0000000000017941 */ /* 0x000fea0003800000 */
.L_x_341:
        /* <DEDUP_REMOVED lines=10> */
.L_x_344:
[----:B------:R-:W-:Y:S05]  /*d210*/  BSYNC B1 ;  /* 0x0000000000017941 */ /* 0x000fea0003800000 */
.L_x_343:
        /* <DEDUP_REMOVED lines=11> */
.L_x_346:
[----:B------:R-:W-:Y:S05]  /*d2d0*/  BSYNC B1 ;  /* 0x0000000000017941 */ /* 0x000fea0003800000 */
.L_x_345:
        /* <DEDUP_REMOVED lines=11> */
.L_x_348:
[----:B------:R-:W-:Y:S05]  /*d390*/  BSYNC B1 ;  /* 0x0000000000017941 */ /* 0x000fea0003800000 */
.L_x_347:
        /* <DEDUP_REMOVED lines=11> */
.L_x_350:
[----:B------:R-:W-:Y:S05]  /*d450*/  BSYNC B1 ;  /* 0x0000000000017941 */ /* 0x000fea0003800000 */
.L_x_349:
        /* <DEDUP_REMOVED lines=10> */
.L_x_352:
[----:B------:R-:W-:Y:S05]  /*d500*/  BSYNC B1 ;  /* 0x0000000000017941 */ /* 0x000fea0003800000 */
.L_x_351:
        /* <DEDUP_REMOVED lines=11> */
.L_x_354:
[----:B------:R-:W-:Y:S05]  /*d5c0*/  BSYNC B1 ;  /* 0x0000000000017941 */ /* 0x000fea0003800000 */
.L_x_353:
        /* <DEDUP_REMOVED lines=11> */
.L_x_356:
[----:B------:R-:W-:Y:S05]  /*d680*/  BSYNC B1 ;  /* 0x0000000000017941 */ /* 0x000fea0003800000 */
.L_x_355:
        /* <DEDUP_REMOVED lines=11> */
.L_x_358:
[----:B------:R-:W-:Y:S05]  /*d740*/  BSYNC B1 ;  /* 0x0000000000017941 */ /* 0x000fea0003800000 */
.L_x_357:
        /* <DEDUP_REMOVED lines=10> */
.L_x_360:
[----:B------:R-:W-:Y:S05]  /*d7f0*/  BSYNC B1 ;  /* 0x0000000000017941 */ /* 0x000fea0003800000 */
.L_x_359:
        /* <DEDUP_REMOVED lines=11> */
.L_x_362:
[----:B------:R-:W-:Y:S05]  /*d8b0*/  BSYNC B1 ;  /* 0x0000000000017941 */ /* 0x000fea0003800000 */
.L_x_361:
        /* <DEDUP_REMOVED lines=11> */
.L_x_364:
[----:B------:R-:W-:Y:S05]  /*d970*/  BSYNC B1 ;  /* 0x0000000000017941 */ /* 0x000fea0003800000 */
.L_x_363:
        /* <DEDUP_REMOVED lines=11> */
.L_x_366:
[----:B------:R-:W-:Y:S05]  /*da30*/  BSYNC B1 ;  /* 0x0000000000017941 */ /* 0x000fea0003800000 */
.L_x_365:
        /* <DEDUP_REMOVED lines=10> */
.L_x_368:
[----:B------:R-:W-:Y:S05]  /*dae0*/  BSYNC B1 ;  /* 0x0000000000017941 */ /* 0x000fea0003800000 */
.L_x_367:
        /* <DEDUP_REMOVED lines=11> */
.L_x_370:
[----:B------:R-:W-:Y:S05]  /*dba0*/  BSYNC B1 ;  /* 0x0000000000017941 */ /* 0x000fea0003800000 */
.L_x_369:
        /* <DEDUP_REMOVED lines=11> */
.L_x_372:
[----:B------:R-:W-:Y:S05]  /*dc60*/  BSYNC B1 ;  /* 0x0000000000017941 */ /* 0x000fea0003800000 */
.L_x_371:
        /* <DEDUP_REMOVED lines=11> */
.L_x_374:
[----:B------:R-:W-:Y:S05]  /*dd20*/  BSYNC B1 ;  /* 0x0000000000017941 */ /* 0x000fea0003800000 */
.L_x_373:
        /* <DEDUP_REMOVED lines=10> */
.L_x_376:
[----:B------:R-:W-:Y:S05]  /*ddd0*/  BSYNC B1 ;  /* 0x0000000000017941 */ /* 0x000fea0003800000 */
.L_x_375:
        /* <DEDUP_REMOVED lines=11> */
.L_x_378:
[----:B------:R-:W-:Y:S05]  /*de90*/  BSYNC B1 ;  /* 0x0000000000017941 */ /* 0x000fea0003800000 */
.L_x_377:
        /* <DEDUP_REMOVED lines=11> */
.L_x_380:
[----:B------:R-:W-:Y:S05]  /*df50*/  BSYNC B1 ;  /* 0x0000000000017941 */ /* 0x000fea0003800000 */
.L_x_379:
        /* <DEDUP_REMOVED lines=11> */
.L_x_382:
[----:B------:R-:W-:Y:S05]  /*e010*/  BSYNC B1 ;  /* 0x0000000000017941 */ /* 0x000fea0003800000 */
.L_x_381:
        /* <DEDUP_REMOVED lines=10> */
.L_x_384:
[----:B------:R-:W-:Y:S05]  /*e0c0*/  BSYNC B1 ;  /* 0x0000000000017941 */ /* 0x000fea0003800000 */
.L_x_383:
        /* <DEDUP_REMOVED lines=11> */
.L_x_386:
[----:B------:R-:W-:Y:S05]  /*e180*/  BSYNC B1 ;  /* 0x0000000000017941 */ /* 0x000fea0003800000 */
.L_x_385:
        /* <DEDUP_REMOVED lines=11> */
.L_x_388:
[----:B------:R-:W-:Y:S05]  /*e240*/  BSYNC B1 ;  /* 0x0000000000017941 */ /* 0x000fea0003800000 */
.L_x_387:
        /* <DEDUP_REMOVED lines=11> */
.L_x_390:
[----:B------:R-:W-:Y:S05]  /*e300*/  BSYNC B1 ;  /* 0x0000000000017941 */ /* 0x000fea0003800000 */
.L_x_389:
        /* <DEDUP_REMOVED lines=10> */
.L_x_392:
[----:B------:R-:W-:Y:S05]  /*e3b0*/  BSYNC B1 ;  /* 0x0000000000017941 */ /* 0x000fea0003800000 */
.L_x_391:
        /* <DEDUP_REMOVED lines=11> */
.L_x_394:
[----:B------:R-:W-:Y:S05]  /*e470*/  BSYNC B1 ;  /* 0x0000000000017941 */ /* 0x000fea0003800000 */
.L_x_393:
        /* <DEDUP_REMOVED lines=11> */
.L_x_396:
[----:B------:R-:W-:Y:S05]  /*e530*/  BSYNC B1 ;  /* 0x0000000000017941 */ /* 0x000fea0003800000 */
.L_x_395:
        /* <DEDUP_REMOVED lines=11> */
.L_x_398:
[----:B------:R-:W-:Y:S05]  /*e5f0*/  BSYNC B1 ;  /* 0x0000000000017941 */ /* 0x000fea0003800000 */
.L_x_397:
        /* <DEDUP_REMOVED lines=10> */
.L_x_400:
[----:B------:R-:W-:Y:S05]  /*e6a0*/  BSYNC B1 ;  /* 0x0000000000017941 */ /* 0x000fea0003800000 */
.L_x_399:
        /* <DEDUP_REMOVED lines=11> */
.L_x_402:
[----:B------:R-:W-:Y:S05]  /*e760*/  BSYNC B1 ;  /* 0x0000000000017941 */ /* 0x000fea0003800000 */
.L_x_401:
        /* <DEDUP_REMOVED lines=11> */
.L_x_404:
[----:B------:R-:W-:Y:S05]  /*e820*/  BSYNC B1 ;  /* 0x0000000000017941 */ /* 0x000fea0003800000 */
.L_x_403:
        /* <DEDUP_REMOVED lines=11> */
.L_x_406:
[----:B------:R-:W-:Y:S05]  /*e8e0*/  BSYNC B1 ;  /* 0x0000000000017941 */ /* 0x000fea0003800000 */
.L_x_405:
        /* <DEDUP_REMOVED lines=10> */
.L_x_408:
[----:B------:R-:W-:Y:S05]  /*e990*/  BSYNC B1 ;  /* 0x0000000000017941 */ /* 0x000fea0003800000 */
.L_x_407:
        /* <DEDUP_REMOVED lines=11> */
.L_x_410:
[----:B------:R-:W-:Y:S05]  /*ea50*/  BSYNC B1 ;  /* 0x0000000000017941 */ /* 0x000fea0003800000 */
.L_x_409:
        /* <DEDUP_REMOVED lines=11> */
.L_x_412:
[----:B------:R-:W-:Y:S05]  /*eb10*/  BSYNC B1 ;  /* 0x0000000000017941 */ /* 0x000fea0003800000 */
.L_x_411:
        /* <DEDUP_REMOVED lines=11> */
.L_x_414:
[----:B------:R-:W-:Y:S05]  /*ebd0*/  BSYNC B1 ;  /* 0x0000000000017941 */ /* 0x000fea0003800000 */
.L_x_413:
        /* <DEDUP_REMOVED lines=10> */
.L_x_416:
[----:B------:R-:W-:Y:S05]  /*ec80*/  BSYNC B1 ;  /* 0x0000000000017941 */ /* 0x000fea0003800000 */
.L_x_415:
        /* <DEDUP_REMOVED lines=11> */
.L_x_418:
[----:B------:R-:W-:Y:S05]  /*ed40*/  BSYNC B1 ;  /* 0x0000000000017941 */ /* 0x000fea0003800000 */
.L_x_417:
        /* <DEDUP_REMOVED lines=11> */
.L_x_420:
[----:B------:R-:W-:Y:S05]  /*ee00*/  BSYNC B1 ;  /* 0x0000000000017941 */ /* 0x000fea0003800000 */
.L_x_419:
        /* <DEDUP_REMOVED lines=11> */
.L_x_422:
[----:B------:R-:W-:Y:S05]  /*eec0*/  BSYNC B1 ;  /* 0x0000000000017941 */ /* 0x000fea0003800000 */
.L_x_421:
        /* <DEDUP_REMOVED lines=10> */
.L_x_424:
[----:B------:R-:W-:Y:S05]  /*ef70*/  BSYNC B1 ;  /* 0x0000000000017941 */ /* 0x000fea0003800000 */
.L_x_423:
        /* <DEDUP_REMOVED lines=11> */
.L_x_426:
[----:B------:R-:W-:Y:S05]  /*f030*/  BSYNC B1 ;  /* 0x0000000000017941 */ /* 0x000fea0003800000 */
.L_x_425:
        /* <DEDUP_REMOVED lines=11> */
.L_x_428:
[----:B------:R-:W-:Y:S05]  /*f0f0*/  BSYNC B1 ;  /* 0x0000000000017941 */ /* 0x000fea0003800000 */
.L_x_427:
        /* <DEDUP_REMOVED lines=11> */
.L_x_430:
[----:B------:R-:W-:Y:S05]  /*f1b0*/  BSYNC B1 ;  /* 0x0000000000017941 */ /* 0x000fea0003800000 */
.L_x_429:
        /* <DEDUP_REMOVED lines=10> */
.L_x_432:
[----:B------:R-:W-:Y:S05]  /*f260*/  BSYNC B1 ;  /* 0x0000000000017941 */ /* 0x000fea0003800000 */
.L_x_431:
        /* <DEDUP_REMOVED lines=11> */
.L_x_434:
[----:B------:R-:W-:Y:S05]  /*f320*/  BSYNC B1 ;  /* 0x0000000000017941 */ /* 0x000fea0003800000 */
.L_x_433:
        /* <DEDUP_REMOVED lines=11> */
.L_x_436:
[----:B------:R-:W-:Y:S05]  /*f3e0*/  BSYNC B1 ;  /* 0x0000000000017941 */ /* 0x000fea0003800000 */
.L_x_435:
        /* <DEDUP_REMOVED lines=11> */
.L_x_438:
[----:B------:R-:W-:Y:S05]  /*f4a0*/  BSYNC B1 ;  /* 0x0000000000017941 */ /* 0x000fea0003800000 */
.L_x_437:
        /* <DEDUP_REMOVED lines=10> */
.L_x_440:
[----:B------:R-:W-:Y:S05]  /*f550*/  BSYNC B1 ;  /* 0x0000000000017941 */ /* 0x000fea0003800000 */
.L_x_439:
        /* <DEDUP_REMOVED lines=11> */
.L_x_442:
[----:B------:R-:W-:Y:S05]  /*f610*/  BSYNC B1 ;  /* 0x0000000000017941 */ /* 0x000fea0003800000 */
.L_x_441:
        /* <DEDUP_REMOVED lines=11> */
.L_x_444:
[----:B------:R-:W-:Y:S05]  /*f6d0*/  BSYNC B1 ;  /* 0x0000000000017941 */ /* 0x000fea0003800000 */
.L_x_443:
        /* <DEDUP_REMOVED lines=11> */
.L_x_446:
[----:B------:R-:W-:Y:S05]  /*f790*/  BSYNC B1 ;  /* 0x0000000000017941 */ /* 0x000fea0003800000 */
.L_x_445:
        /* <DEDUP_REMOVED lines=10> */
.L_x_448:
[----:B------:R-:W-:Y:S05]  /*f840*/  BSYNC B1 ;  /* 0x0000000000017941 */ /* 0x000fea0003800000 */
.L_x_447:
        /* <DEDUP_REMOVED lines=11> */
.L_x_450:
[----:B------:R-:W-:Y:S05]  /*f900*/  BSYNC B1 ;  /* 0x0000000000017941 */ /* 0x000fea0003800000 */
.L_x_449:
        /* <DEDUP_REMOVED lines=11> */
.L_x_452:
[----:B------:R-:W-:Y:S05]  /*f9c0*/  BSYNC B1 ;  /* 0x0000000000017941 */ /* 0x000fea0003800000 */
.L_x_451:
        /* <DEDUP_REMOVED lines=11> */
.L_x_454:
[----:B------:R-:W-:Y:S05]  /*fa80*/  BSYNC B1 ;  /* 0x0000000000017941 */ /* 0x000fea0003800000 */
.L_x_453:
        /* <DEDUP_REMOVED lines=10> */
.L_x_456:
[----:B------:R-:W-:Y:S05]  /*fb30*/  BSYNC B1 ;  /* 0x0000000000017941 */ /* 0x000fea0003800000 */
.L_x_455:
        /* <DEDUP_REMOVED lines=11> */
.L_x_458:
[----:B------:R-:W-:Y:S05]  /*fbf0*/  BSYNC B1 ;  /* 0x0000000000017941 */ /* 0x000fea0003800000 */
.L_x_457:
        /* <DEDUP_REMOVED lines=11> */
.L_x_460:
[----:B------:R-:W-:Y:S05]  /*fcb0*/  BSYNC B1 ;  /* 0x0000000000017941 */ /* 0x000fea0003800000 */
.L_x_459:
        /* <DEDUP_REMOVED lines=11> */
.L_x_462:
[----:B------:R-:W-:Y:S05]  /*fd70*/  BSYNC B1 ;  /* 0x0000000000017941 */ /* 0x000fea0003800000 */
.L_x_461:
        /* <DEDUP_REMOVED lines=10> */
.L_x_464:
[----:B------:R-:W-:Y:S05]  /*fe20*/  BSYNC B1 ;  /* 0x0000000000017941 */ /* 0x000fea0003800000 */
.L_x_463:
        /* <DEDUP_REMOVED lines=11> */
.L_x_466:
[----:B------:R-:W-:Y:S05]  /*fee0*/  BSYNC B1 ;  /* 0x0000000000017941 */ /* 0x000fea0003800000 */
.L_x_465:
        /* <DEDUP_REMOVED lines=11> */
.L_x_468:
[----:B------:R-:W-:Y:S05]  /*ffa0*/  BSYNC B1 ;  /* 0x0000000000017941 */ /* 0x000fea0003800000 */
.L_x_467:
        /* <DEDUP_REMOVED lines=11> */
.L_x_470:
[----:B------:R-:W-:Y:S05]  /*10060*/  BSYNC B1 ;  /* 0x0000000000017941 */ /* 0x000fea0003800000 */
.L_x_469:
        /* <DEDUP_REMOVED lines=10> */
.L_x_472:
[----:B------:R-:W-:Y:S05]  /*10110*/  BSYNC B1 ;  /* 0x0000000000017941 */ /* 0x000fea0003800000 */
.L_x_471:
        /* <DEDUP_REMOVED lines=11> */
.L_x_474:
[----:B------:R-:W-:Y:S05]  /*101d0*/  BSYNC B1 ;  /* 0x0000000000017941 */ /* 0x000fea0003800000 */
.L_x_473:
        /* <DEDUP_REMOVED lines=11> */
.L_x_476:
[----:B------:R-:W-:Y:S05]  /*10290*/  BSYNC B1 ;  /* 0x0000000000017941 */ /* 0x000fea0003800000 */
.L_x_475:
        /* <DEDUP_REMOVED lines=11> */
.L_x_478:
[----:B------:R-:W-:Y:S05]  /*10350*/  BSYNC B1 ;  /* 0x0000000000017941 */ /* 0x000fea0003800000 */
.L_x_477:
        /* <DEDUP_REMOVED lines=10> */
.L_x_480:
[----:B------:R-:W-:Y:S05]  /*10400*/  BSYNC B1 ;  /* 0x0000000000017941 */ /* 0x000fea0003800000 */
.L_x_479:
        /* <DEDUP_REMOVED lines=11> */
.L_x_482:
[----:B------:R-:W-:Y:S05]  /*104c0*/  BSYNC B1 ;  /* 0x0000000000017941 */ /* 0x000fea0003800000 */
.L_x_481:
        /* <DEDUP_REMOVED lines=11> */
.L_x_484:
[----:B------:R-:W-:Y:S05]  /*10580*/  BSYNC B1 ;  /* 0x0000000000017941 */ /* 0x000fea0003800000 */
.L_x_483:
        /* <DEDUP_REMOVED lines=11> */
.L_x_486:
[----:B------:R-:W-:Y:S05]  /*10640*/  BSYNC B1 ;  /* 0x0000000000017941 */ /* 0x000fea0003800000 */
.L_x_485:
        /* <DEDUP_REMOVED lines=10> */
.L_x_488:
[----:B------:R-:W-:Y:S05]  /*106f0*/  BSYNC B1 ;  /* 0x0000000000017941 */ /* 0x000fea0003800000 */
.L_x_487:
        /* <DEDUP_REMOVED lines=11> */
.L_x_490:
[----:B------:R-:W-:Y:S05]  /*107b0*/  BSYNC B1 ;  /* 0x0000000000017941 */ /* 0x000fea0003800000 */
.L_x_489:
        /* <DEDUP_REMOVED lines=11> */
.L_x_492:
[----:B------:R-:W-:Y:S05]  /*10870*/  BSYNC B1 ;  /* 0x0000000000017941 */ /* 0x000fea0003800000 */
.L_x_491:
        /* <DEDUP_REMOVED lines=11> */
.L_x_494:
[----:B------:R-:W-:Y:S05]  /*10930*/  BSYNC B1 ;  /* 0x0000000000017941 */ /* 0x000fea0003800000 */
.L_x_493:
        /* <DEDUP_REMOVED lines=10> */
.L_x_496:
[----:B------:R-:W-:Y:S05]  /*109e0*/  BSYNC B1 ;  /* 0x0000000000017941 */ /* 0x000fea0003800000 */
.L_x_495:
        /* <DEDUP_REMOVED lines=11> */
.L_x_498:
[----:B------:R-:W-:Y:S05]  /*10aa0*/  BSYNC B1 ;  /* 0x0000000000017941 */ /* 0x000fea0003800000 */
.L_x_497:
        /* <DEDUP_REMOVED lines=11> */
.L_x_500:
[----:B------:R-:W-:Y:S05]  /*10b60*/  BSYNC B1 ;  /* 0x0000000000017941 */ /* 0x000fea0003800000 */
.L_x_499:
        /* <DEDUP_REMOVED lines=11> */
.L_x_502:
[----:B------:R-:W-:Y:S05]  /*10c20*/  BSYNC B1 ;  /* 0x0000000000017941 */ /* 0x000fea0003800000 */
.L_x_501:
        /* <DEDUP_REMOVED lines=10> */
.L_x_504:
[----:B------:R-:W-:Y:S05]  /*10cd0*/  BSYNC B1 ;  /* 0x0000000000017941 */ /* 0x000fea0003800000 */
.L_x_503:
        /* <DEDUP_REMOVED lines=11> */
.L_x_506:
[----:B------:R-:W-:Y:S05]  /*10d90*/  BSYNC B1 ;  /* 0x0000000000017941 */ /* 0x000fea0003800000 */
.L_x_505:
        /* <DEDUP_REMOVED lines=11> */
.L_x_508:
[----:B------:R-:W-:Y:S05]  /*10e50*/  BSYNC B1 ;  /* 0x0000000000017941 */ /* 0x000fea0003800000 */
.L_x_507:
        /* <DEDUP_REMOVED lines=11> */
.L_x_510:
[----:B------:R-:W-:Y:S05]  /*10f10*/  BSYNC B1 ;  /* 0x0000000000017941 */ /* 0x000fea0003800000 */
.L_x_509:
        /* <DEDUP_REMOVED lines=10> */
.L_x_512:
[----:B------:R-:W-:Y:S05]  /*10fc0*/  BSYNC B1 ;  /* 0x0000000000017941 */ /* 0x000fea0003800000 */
.L_x_511:
        /* <DEDUP_REMOVED lines=11> */
.L_x_514:
[----:B------:R-:W-:Y:S05]  /*11080*/  BSYNC B1 ;  /* 0x0000000000017941 */ /* 0x000fea0003800000 */
.L_x_513:
        /* <DEDUP_REMOVED lines=10> */
.L_x_516:
[----:B------:R-:W-:Y:S05]  /*11130*/  BSYNC B1 ;  /* 0x0000000000017941 */ /* 0x000fea0003800000 */
.L_x_515:
        /* <DEDUP_REMOVED lines=10> */
.L_x_518:
[----:B------:R-:W-:Y:S05]  /*111e0*/  BSYNC B1 ;  /* 0x0000000000017941 */ /* 0x000fea0003800000 */
.L_x_517:
[----:B------:R-:W3:Y:S01]  /*111f0*/  LDL.LU R153, [R1+0x3d8] ;  /* 0x0003d80001997983 */ /* 0x000ee20000300800 */
[----:B-----5:R-:W-:Y:S01]  /*11200*/  IMAD.U32 R152, R19, 0x10000, RZ ;  /* 0x0001000013987824 */ /* 0x020fe200078e00ff */
        /* <DEDUP_REMOVED lines=8> */
.L_x_520:
[----:B------:R-:W-:Y:S05]  /*11290*/  BSYNC B1 ;  /* 0x0000000000017941 */ /* 0x000fea0003800000 */
.L_x_519:
[----:B------:R-:W2:Y:S01]  /*112a0*/  LDL.LU R153, [R1+0x3dc] ;  /* 0x0003dc0001997983 */ /* 0x000ea20000300800 */
[----:B---3-5:R-:W-:Y:S01]  /*112b0*/  IMAD.U32 R152, R19, 0x10000, RZ ;  /* 0x0001000013987824 */ /* 0x028fe200078e00ff */
        /* <DEDUP_REMOVED lines=8> */
.L_x_522:
[----:B------:R-:W-:Y:S05]  /*11340*/  BSYNC B1 ;  /* 0x0000000000017941 */ /* 0x000fea0003800000 */
.L_x_521:
[----:B------:R-:W4:Y:S01]  /*11350*/  LDL.LU R153, [R1+0x3e0] ;  /* 0x0003e00001997983 */ /* 0x000f220000300800 */
[----:B--2--5:R-:W-:Y:S01]  /*11360*/  IMAD.U32 R152, R19, 0x10000, RZ ;  /* 0x0001000013987824 */ /* 0x024fe200078e00ff */
[----:B------:R-:W-:Y:S01]  /*11370*/  ISETP.GT.AND P5, PT, R0, 0x80, P2 ;  /* 0x000000800000780c */ /* 0x000fe200017a4270 */
[----:B------:R-:W-:Y:S02]  /*11380*/  BSSY B1, `(.L_x_523) ;  /* 0x0000007000017945 */ /* 0x000fe40003800000 */
[----:B------:R-:W-:-:S04]  /*11390*/  FMUL R152, R152, R16 ;  /* 0x0000001098987220 */ /* 0x000fc80000400000 */
[----:B----4-:R-:W-:-:S05]  /*113a0*/  FFMA R152, R153, R2, R152 ;  /* 0x0000000299987223 */ /* 0x010fca0000000098 */
[----:B------:R-:W-:-:S05]  /*113b0*/  F2FP.BF16.F32.PACK_AB R152, RZ, R152 ;  /* 0x00000098ff98723e */ /* 0x000fca00000010ff */
[----:B------:R2:W-:Y:S01]  /*113c0*/  @P4 STG.E.U16 desc[UR36][R20.64+0x1e0], R152 ;  /* 0x0001e09814004986 */ /* 0x0005e2000c101524 */
[----:B------:R-:W-:Y:S05]  /*113d0*/  @!P5 BRA `(.L_x_524) ;  /* 0x000000000004d947 */ /* 0x000fea0003800000 */
[----:B------:R4:W5:Y:S02]  /*113e0*/  LDG.E.LTC128B.U16 R19, desc[UR36][R10.64+0x1e2] ;  /* 0x0001e2240a137981 */ /* 0x000964000c1e1520 */
.L_x_524:
[----:B------:R-:W-:Y:S05]  /*113f0*/  BSYNC B1 ;  /* 0x0000000000017941 */ /* 0x000fea0003800000 */
.L_x_523:
[----:B------:R-:W3:Y:S01]  /*11400*/  LDL.LU R153, [R1+0x3e4] ;  /* 0x0003e40001997983 */ /* 0x000ee20000300800 */
[----:B--2--5:R-:W-:Y:S01]  /*11410*/  IMAD.U32 R152, R19, 0x10000, RZ ;  /* 0x0001000013987824 */ /* 0x024fe200078e00ff */
        /* <DEDUP_REMOVED lines=8> */
.L_x_526:
[----:B------:R-:W-:Y:S05]  /*114a0*/  BSYNC B1 ;  /* 0x0000000000017941 */ /* 0x000fea0003800000 */
.L_x_525:
        /* <DEDUP_REMOVED lines=10> */
.L_x_528:
[----:B------:R-:W-:Y:S05]  /*11550*/  BSYNC B1 ;  /* 0x0000000000017941 */ /* 0x000fea0003800000 */
.L_x_527:
        /* <DEDUP_REMOVED lines=10> */
.L_x_530:
[----:B------:R-:W-:Y:S05]  /*11600*/  BSYNC B1 ;  /* 0x0000000000017941 */ /* 0x000fea0003800000 */
.L_x_529:
        /* <DEDUP_REMOVED lines=10> */
.L_x_532:
[----:B------:R-:W-:Y:S05]  /*116b0*/  BSYNC B1 ;  /* 0x0000000000017941 */ /* 0x000fea0003800000 */
.L_x_531:
        /* <DEDUP_REMOVED lines=10> */
.L_x_534:
[----:B------:R-:W-:Y:S05]  /*11760*/  BSYNC B1 ;  /* 0x0000000000017941 */ /* 0x000fea0003800000 */
.L_x_533:
        /* <DEDUP_REMOVED lines=10> */
.L_x_536:
[----:B------:R-:W-:Y:S05]  /*11810*/  BSYNC B1 ;  /* 0x0000000000017941 */ /* 0x000fea0003800000 */
.L_x_535:
[----:B------:R-:W3:Y:S01]  /*11820*/  LDL.LU R153, [R1+0x3fc] ;  /* 0x0003fc0001997983 */ /* 0x000ee20000300800 */
[----:B--2--5:R-:W-:Y:S01]  /*11830*/  IMAD.U32 R152, R19, 0x10000, RZ ;  /* 0x0001000013987824 */ /* 0x024fe200078e00ff */
        /* <DEDUP_REMOVED lines=11> */
.L_x_538:
[----:B------:R-:W-:Y:S05]  /*118f0*/  BSYNC B1 ;  /* 0x0000000000017941 */ /* 0x000fea0003800000 */
.L_x_537:
[----:B--2---:R-:W2:Y:S01]  /*11900*/  LDL.LU R23, [R1] ;  /* 0x0000000001177983 */ /* 0x004ea20000300800 */
[----:B-----5:R-:W-:Y:S01]  /*11910*/  IMAD.U32 R22, R19, 0x10000, RZ ;  /* 0x0001000013167824 */ /* 0x020fe200078e00ff */
        /* <DEDUP_REMOVED lines=11> */
.L_x_540:
[----:B------:R-:W-:Y:S05]  /*119d0*/  BSYNC B1 ;  /* 0x0000000000017941 */ /* 0x000fea0003800000 */
.L_x_539:
        /* <DEDUP_REMOVED lines=10> */
.L_x_542:
[----:B------:R-:W-:Y:S05]  /*11a80*/  BSYNC B1 ;  /* 0x0000000000017941 */ /* 0x000fea0003800000 */
.L_x_541:
        /* <DEDUP_REMOVED lines=10> */
.L_x_544:
[----:B------:R-:W-:Y:S05]  /*11b30*/  BSYNC B1 ;  /* 0x0000000000017941 */ /* 0x000fea0003800000 */
.L_x_543:
        /* <DEDUP_REMOVED lines=13> */
.L_x_546:
[----:B------:R-:W-:Y:S05]  /*11c10*/  BSYNC B1 ;  /* 0x0000000000017941 */ /* 0x000fea0003800000 */
.L_x_545:
[----:B------:R-:W4:Y:S01]  /*11c20*/  LDL.LU R23, [R1+0x10] ;  /* 0x0000100001177983 */ /* 0x000f220000300800 */
[----:B--2--5:R-:W-:Y:S01]  /*11c30*/  IMAD.U32 R22, R19, 0x10000, RZ ;  /* 0x0001000013167824 */ /* 0x024fe200078e00ff */
[----:B------:R-:W-:Y:S01]  /*11c40*/  IADD3 R152, P0, P2, R164, R4, R154 ;  /* 0x00000004a4987210 */ /* 0x000fe20007a1e09a */
[----:B------:R-:W-:Y:S01]  /*11c50*/  BSSY B1, `(.L_x_547) ;  /* 0x000000c000017945 */ /* 0x000fe20003800000 */
[----:B------:R-:W-:Y:S01]  /*11c60*/  ISETP.GT.AND P3, PT, R3, 0x109, PT ;  /* 0x000001090300780c */ /* 0x000fe20003f64270 */
[----:B------:R-:W-:Y:S01]  /*11c70*/  FMUL R22, R22, R16 ;  /* 0x0000001016167220 */ /* 0x000fe20000400000 */
[----:B------:R-:W-:Y:S02]  /*11c80*/  IADD3.X R153, R165, R5, R155, P0, P2 ;  /* 0x00000005a5997210 */ /* 0x000fe400007e449b */
[----:B------:R-:W-:Y:S02]  /*11c90*/  ISETP.GT.AND P0, PT, R0, RZ, P3 ;  /* 0x000000ff0000720c */ /* 0x000fe40001f04270 */
[----:B------:R-:W-:-:S07]  /*11ca0*/  LOP3.LUT R17, R17, 0xfffffff7, RZ, 0xc0, !PT ;  /* 0xfffffff711117812 */ /* 0x000fce00078ec0ff */
[----:B------:R-:W-:Y:S01]  /*11cb0*/  @P3 LOP3.LUT R17, R17, 0x8, RZ, 0xfc, !PT ;  /* 0x0000000811113812 */ /* 0x000fe200078efcff */
[----:B----4-:R-:W-:-:S05]  /*11cc0*/  FFMA R22, R23, R2, R22 ;  /* 0x0000000217167223 */ /* 0x010fca0000000016 */
[----:B------:R-:W-:-:S05]  /*11cd0*/  F2FP.BF16.F32.PACK_AB R22, RZ, R22 ;  /* 0x00000016ff16723e */ /* 0x000fca00000010ff */
[----:B------:R2:W-:Y:S01]  /*11ce0*/  @P1 STG.E.U16 desc[UR36][R4.64+0x210], R22 ;  /* 0x0002101604001986 */ /* 0x0005e2000c101524 */
[----:B------:R-:W-:Y:S05]  /*11cf0*/  @!P0 BRA `(.L_x_548) ;  /* 0x0000000000048947 */ /* 0x000fea0003800000 */
[----:B------:R4:W5:Y:S02]  /*11d00*/  LDG.E.LTC128B.U16 R19, desc[UR36][R14.64+0x212] ;  /* 0x000212240e137981 */ /* 0x000964000c1e1520 */
.L_x_548:
[----:B------:R-:W-:Y:S05]  /*11d10*/  BSYNC B1 ;  /* 0x0000000000017941 */ /* 0x000fea0003800000 */
.L_x_547:
        /* <DEDUP_REMOVED lines=10> */
.L_x_550:
[----:B------:R-:W-:Y:S05]  /*11dc0*/  BSYNC B1 ;  /* 0x0000000000017941 */ /* 0x000fea0003800000 */
.L_x_549:
        /* <DEDUP_REMOVED lines=10> */
.L_x_552:
[----:B------:R-:W-:Y:S05]  /*11e70*/  BSYNC B1 ;  /* 0x0000000000017941 */ /* 0x000fea0003800000 */
.L_x_551:
[----:B------:R-:W3:Y:S01]  /*11e80*/  LDL.LU R23, [R1+0x1c] ;  /* 0x00001c0001177983 */ /* 0x000ee20000300800 */
[----:B--2--5:R-:W-:Y:S01]  /*11e90*/  IMAD.U32 R22, R19, 0x10000, RZ ;  /* 0x0001000013167824 */ /* 0x024fe200078e00ff */
        /* <DEDUP_REMOVED lines=9> */
[----:B--2---:R-:W-:Y:S05]  /*11f30*/  @!P0 BRA `(.L_x_554) ;  /* 0x0000000000048947 */ /* 0x004fea0003800000 */
[----:B------:R2:W5:Y:S02]  /*11f40*/  LDG.E.LTC128B.U16 R19, desc[UR36][R14.64+0x220] ;  /* 0x000220240e137981 */ /* 0x000564000c1e1520 */
.L_x_554:
[----:B------:R-:W-:Y:S05]  /*11f50*/  BSYNC B1 ;  /* 0x0000000000017941 */ /* 0x000fea0003800000 */
.L_x_553:
        /* <DEDUP_REMOVED lines=9> */
[----:B------:R3:W-:Y:S02]  /*11ff0*/  @P0 STG.E.U16 desc[UR36][R4.64+0x220], R22 ;  /* 0x0002201604000986 */ /* 0x0007e4000c101524 */
[----:B---3--:R-:W-:-:S05]  /*12000*/  IADD3 R22, P0, R164, R20, RZ ;  /* 0x00000014a4167210 */ /* 0x008fca0007f1e0ff */
[----:B------:R-:W-:Y:S01]  /*12010*/  IMAD.X R23, R165, 0x1, R21, P0 ;  /* 0x00000001a5177824 */ /* 0x000fe200000e0615 */
[----:B------:R-:W-:-:S13]  /*12020*/  ISETP.GT.AND P0, PT, R0, RZ, P1 ;  /* 0x000000ff0000720c */ /* 0x000fda0000f04270 */
[----:B------:R-:W-:Y:S05]  /*12030*/  @!P0 BRA `(.L_x_556) ;  /* 0x0000000000048947 */ /* 0x000fea0003800000 */
[----:B------:R3:W5:Y:S02]  /*12040*/  LDG.E.LTC128B.U16 R19, desc[UR36][R14.64+0x222] ;  /* 0x000222240e137981 */ /* 0x000764000c1e1520 */
.L_x_556:
[----:B------:R-:W-:Y:S05]  /*12050*/  BSYNC B1 ;  /* 0x0000000000017941 */ /* 0x000fea0003800000 */
.L_x_555:
        /* <DEDUP_REMOVED lines=10> */
.L_x_558:
[----:B------:R-:W-:Y:S05]  /*12100*/  BSYNC B1 ;  /* 0x0000000000017941 */ /* 0x000fea0003800000 */
.L_x_557:
        /* <DEDUP_REMOVED lines=10> */
.L_x_560:
[----:B------:R-:W-:Y:S05]  /*121b0*/  BSYNC B1 ;  /* 0x0000000000017941 */ /* 0x000fea0003800000 */
.L_x_559:
        /* <DEDUP_REMOVED lines=13> */
.L_x_562:
[----:B------:R-:W-:Y:S05]  /*12290*/  BSYNC B1 ;  /* 0x0000000000017941 */ /* 0x000fea0003800000 */
.L_x_561:
        /* <DEDUP_REMOVED lines=13> */
.L_x_564:
[----:B------:R-:W-:Y:S05]  /*12370*/  BSYNC B1 ;  /* 0x0000000000017941 */ /* 0x000fea0003800000 */
.L_x_563:
        /* <DEDUP_REMOVED lines=10> */
.L_x_566:
[----:B------:R-:W-:Y:S05]  /*12420*/  BSYNC B1 ;  /* 0x0000000000017941 */ /* 0x000fea0003800000 */
.L_x_565:
        /* <DEDUP_REMOVED lines=10> */
.L_x_568:
[----:B------:R-:W-:Y:S05]  /*124d0*/  BSYNC B1 ;  /* 0x0000000000017941 */ /* 0x000fea0003800000 */
.L_x_567:
        /* <DEDUP_REMOVED lines=13> */
.L_x_570:
[----:B------:R-:W-:Y:S05]  /*125b0*/  BSYNC B1 ;  /* 0x0000000000017941 */ /* 0x000fea0003800000 */
.L_x_569:
        /* <DEDUP_REMOVED lines=13> */
.L_x_572:
[----:B------:R-:W-:Y:S05]  /*12690*/  BSYNC B1 ;  /* 0x0000000000017941 */ /* 0x000fea0003800000 */
.L_x_571:
        /* <DEDUP_REMOVED lines=10> */
.L_x_574:
[----:B------:R-:W-:Y:S05]  /*12740*/  BSYNC B1 ;  /* 0x0000000000017941 */ /* 0x000fea0003800000 */
.L_x_573:
        /* <DEDUP_REMOVED lines=10> */
.L_x_576:
[----:B------:R-:W-:Y:S05]  /*127f0*/  BSYNC B1 ;  /* 0x0000000000017941 */ /* 0x000fea0003800000 */
.L_x_575:
        /* <DEDUP_REMOVED lines=13> */
.L_x_578:
[----:B------:R-:W-:Y:S05]  /*128d0*/  BSYNC B1 ;  /* 0x0000000000017941 */ /* 0x000fea0003800000 */
.L_x_577:
        /* <DEDUP_REMOVED lines=13> */
.L_x_580:
[----:B------:R-:W-:Y:S05]  /*129b0*/  BSYNC B1 ;  /* 0x0000000000017941 */ /* 0x000fea0003800000 */
.L_x_579:
        /* <DEDUP_REMOVED lines=10> */
.L_x_582:
[----:B------:R-:W-:Y:S05]  /*12a60*/  BSYNC B1 ;  /* 0x0000000000017941 */ /* 0x000fea0003800000 */
.L_x_581:
        /* <DEDUP_REMOVED lines=10> */
.L_x_584:
[----:B------:R-:W-:Y:S05]  /*12b10*/  BSYNC B1 ;  /* 0x0000000000017941 */ /* 0x000fea0003800000 */
.L_x_583:
        /* <DEDUP_REMOVED lines=13> */
.L_x_586:
[----:B------:R-:W-:Y:S05]  /*12bf0*/  BSYNC B1 ;  /* 0x0000000000017941 */ /* 0x000fea0003800000 */
.L_x_585:
        /* <DEDUP_REMOVED lines=13> */
.L_x_588:
[----:B------:R-:W-:Y:S05]  /*12cd0*/  BSYNC B1 ;  /* 0x0000000000017941 */ /* 0x000fea0003800000 */
.L_x_587:
        /* <DEDUP_REMOVED lines=10> */
.L_x_590:
[----:B------:R-:W-:Y:S05]  /*12d80*/  BSYNC B1 ;  /* 0x0000000000017941 */ /* 0x000fea0003800000 */
.L_x_589:
        /* <DEDUP_REMOVED lines=10> */
.L_x_592:
[----:B------:R-:W-:Y:S05]  /*12e30*/  BSYNC B1 ;  /* 0x0000000000017941 */ /* 0x000fea0003800000 */
.L_x_591:
        /* <DEDUP_REMOVED lines=13> */
.L_x_594:
[----:B------:R-:W-:Y:S05]  /*12f10*/  BSYNC B1 ;  /* 0x0000000000017941 */ /* 0x000fea0003800000 */
.L_x_593:
        /* <DEDUP_REMOVED lines=13> */
.L_x_596:
[----:B------:R-:W-:Y:S05]  /*12ff0*/  BSYNC B1 ;  /* 0x0000000000017941 */ /* 0x000fea0003800000 */
.L_x_595:
        /* <DEDUP_REMOVED lines=10> */
.L_x_598:
[----:B------:R-:W-:Y:S05]  /*130a0*/  BSYNC B1 ;  /* 0x0000000000017941 */ /* 0x000fea0003800000 */
.L_x_597:
        /* <DEDUP_REMOVED lines=10> */
.L_x_600:
[----:B------:R-:W-:Y:S05]  /*13150*/  BSYNC B1 ;  /* 0x0000000000017941 */ /* 0x000fea0003800000 */
.L_x_599:
        /* <DEDUP_REMOVED lines=13> */
.L_x_602:
[----:B------:R-:W-:Y:S05]  /*13230*/  BSYNC B1 ;  /* 0x0000000000017941 */ /* 0x000fea0003800000 */
.L_x_601:
        /* <DEDUP_REMOVED lines=13> */
.L_x_604:
[----:B------:R-:W-:Y:S05]  /*13310*/  BSYNC B1 ;  /* 0x0000000000017941 */ /* 0x000fea0003800000 */
.L_x_603:
        /* <DEDUP_REMOVED lines=10> */
.L_x_606:
[----:B------:R-:W-:Y:S05]  /*133c0*/  BSYNC B1 ;  /* 0x0000000000017941 */ /* 0x000fea0003800000 */
.L_x_605:
        /* <DEDUP_REMOVED lines=10> */
.L_x_608:
[----:B------:R-:W-:Y:S05]  /*13470*/  BSYNC B1 ;  /* 0x0000000000017941 */ /* 0x000fea0003800000 */
.L_x_607:
        /* <DEDUP_REMOVED lines=13> */
.L_x_610:
[----:B------:R-:W-:Y:S05]  /*13550*/  BSYNC B1 ;  /* 0x0000000000017941 */ /* 0x000fea0003800000 */
.L_x_609:
        /* <DEDUP_REMOVED lines=13> */
.L_x_612:
[----:B------:R-:W-:Y:S05]  /*13630*/  BSYNC B1 ;  /* 0x0000000000017941 */ /* 0x000fea0003800000 */
.L_x_611:
        /* <DEDUP_REMOVED lines=10> */
.L_x_614:
[----:B------:R-:W-:Y:S05]  /*136e0*/  BSYNC B1 ;  /* 0x0000000000017941 */ /* 0x000fea0003800000 */
.L_x_613:
        /* <DEDUP_REMOVED lines=10> */
.L_x_616:
[----:B------:R-:W-:Y:S05]  /*13790*/  BSYNC B1 ;  /* 0x0000000000017941 */ /* 0x000fea0003800000 */
.L_x_615:
        /* <DEDUP_REMOVED lines=13> */
.L_x_618:
[----:B------:R-:W-:Y:S05]  /*13870*/  BSYNC B1 ;  /* 0x0000000000017941 */ /* 0x000fea0003800000 */
.L_x_617:
        /* <DEDUP_REMOVED lines=13> */
.L_x_620:
[----:B------:R-:W-:Y:S05]  /*13950*/  BSYNC B1 ;  /* 0x0000000000017941 */ /* 0x000fea0003800000 */
.L_x_619:
        /* <DEDUP_REMOVED lines=10> */
.L_x_622:
[----:B------:R-:W-:Y:S05]  /*13a00*/  BSYNC B1 ;  /* 0x0000000000017941 */ /* 0x000fea0003800000 */
.L_x_621:
        /* <DEDUP_REMOVED lines=10> */
.L_x_624:
[----:B------:R-:W-:Y:S05]  /*13ab0*/  BSYNC B1 ;  /* 0x0000000000017941 */ /* 0x000fea0003800000 */
.L_x_623:
        /* <DEDUP_REMOVED lines=13> */
.L_x_626:
[----:B------:R-:W-:Y:S05]  /*13b90*/  BSYNC B1 ;  /* 0x0000000000017941 */ /* 0x000fea0003800000 */
.L_x_625:
        /* <DEDUP_REMOVED lines=13> */
.L_x_628:
[----:B------:R-:W-:Y:S05]  /*13c70*/  BSYNC B1 ;  /* 0x0000000000017941 */ /* 0x000fea0003800000 */
.L_x_627:
        /* <DEDUP_REMOVED lines=10> */
.L_x_630:
[----:B------:R-:W-:Y:S05]  /*13d20*/  BSYNC B1 ;  /* 0x0000000000017941 */ /* 0x000fea0003800000 */
.L_x_629:
        /* <DEDUP_REMOVED lines=10> */
.L_x_632:
[----:B------:R-:W-:Y:S05]  /*13dd0*/  BSYNC B1 ;  /* 0x0000000000017941 */ /* 0x000fea0003800000 */
.L_x_631:
        /* <DEDUP_REMOVED lines=13> */
.L_x_634:
[----:B------:R-:W-:Y:S05]  /*13eb0*/  BSYNC B1 ;  /* 0x0000000000017941 */ /* 0x000fea0003800000 */
.L_x_633:
        /* <DEDUP_REMOVED lines=13> */
.L_x_636:
[----:B------:R-:W-:Y:S05]  /*13f90*/  BSYNC B1 ;  /* 0x0000000000017941 */ /* 0x000fea0003800000 */
.L_x_635:
        /* <DEDUP_REMOVED lines=10> */
.L_x_638:
[----:B------:R-:W-:Y:S05]  /*14040*/  BSYNC B1 ;  /* 0x0000000000017941 */ /* 0x000fea0003800000 */
.L_x_637:
        /* <DEDUP_REMOVED lines=10> */
.L_x_640:
[----:B------:R-:W-:Y:S05]  /*140f0*/  BSYNC B1 ;  /* 0x0000000000017941 */ /* 0x000fea0003800000 */
.L_x_639:
        /* <DEDUP_REMOVED lines=13> */
.L_x_642:
[----:B------:R-:W-:Y:S05]  /*141d0*/  BSYNC B1 ;  /* 0x0000000000017941 */ /* 0x000fea0003800000 */
.L_x_641:
        /* <DEDUP_REMOVED lines=13> */
.L_x_644:
[----:B------:R-:W-:Y:S05]  /*142b0*/  BSYNC B1 ;  /* 0x0000000000017941 */ /* 0x000fea0003800000 */
.L_x_643:
        /* <DEDUP_REMOVED lines=10> */
.L_x_646:
[----:B------:R-:W-:Y:S05]  /*14360*/  BSYNC B1 ;  /* 0x0000000000017941 */ /* 0x000fea0003800000 */
.L_x_645:
        /* <DEDUP_REMOVED lines=10> */
.L_x_648:
[----:B------:R-:W-:Y:S05]  /*14410*/  BSYNC B1 ;  /* 0x0000000000017941 */ /* 0x000fea0003800000 */
.L_x_647:
        /* <DEDUP_REMOVED lines=13> */
.L_x_650:
[----:B------:R-:W-:Y:S05]  /*144f0*/  BSYNC B1 ;  /* 0x0000000000017941 */ /* 0x000fea0003800000 */
.L_x_649:
        /* <DEDUP_REMOVED lines=13> */
.L_x_652:
[----:B------:R-:W-:Y:S05]  /*145d0*/  BSYNC B1 ;  /* 0x0000000000017941 */ /* 0x000fea0003800000 */
.L_x_651:
        /* <DEDUP_REMOVED lines=10> */
.L_x_654:
[----:B------:R-:W-:Y:S05]  /*14680*/  BSYNC B1 ;  /* 0x0000000000017941 */ /* 0x000fea0003800000 */
.L_x_653:
        /* <DEDUP_REMOVED lines=10> */
.L_x_656:
[----:B------:R-:W-:Y:S05]  /*14730*/  BSYNC B1 ;  /* 0x0000000000017941 */ /* 0x000fea0003800000 */
.L_x_655:
        /* <DEDUP_REMOVED lines=13> */
.L_x_658:
[----:B------:R-:W-:Y:S05]  /*14810*/  BSYNC B1 ;  /* 0x0000000000017941 */ /* 0x000fea0003800000 */
.L_x_657:
        /* <DEDUP_REMOVED lines=13> */
.L_x_660:
[----:B------:R-:W-:Y:S05]  /*148f0*/  BSYNC B1 ;  /* 0x0000000000017941 */ /* 0x000fea0003800000 */
.L_x_659:
        /* <DEDUP_REMOVED lines=10> */
.L_x_662:
[----:B------:R-:W-:Y:S05]  /*149a0*/  BSYNC B1 ;  /* 0x0000000000017941 */ /* 0x000fea0003800000 */
.L_x_661:
        /* <DEDUP_REMOVED lines=10> */
.L_x_664:
[----:B------:R-:W-:Y:S05]  /*14a50*/  BSYNC B1 ;  /* 0x0000000000017941 */ /* 0x000fea0003800000 */
.L_x_663:
        /* <DEDUP_REMOVED lines=13> */
.L_x_666:
[----:B------:R-:W-:Y:S05]  /*14b30*/  BSYNC B1 ;  /* 0x0000000000017941 */ /* 0x000fea0003800000 */
.L_x_665:
        /* <DEDUP_REMOVED lines=13> */
.L_x_668:
[----:B------:R-:W-:Y:S05]  /*14c10*/  BSYNC B1 ;  /* 0x0000000000017941 */ /* 0x000fea0003800000 */
.L_x_667:
        /* <DEDUP_REMOVED lines=10> */
.L_x_670:
[----:B------:R-:W-:Y:S05]  /*14cc0*/  BSYNC B1 ;  /* 0x0000000000017941 */ /* 0x000fea0003800000 */
.L_x_669:
        /* <DEDUP_REMOVED lines=10> */
.L_x_672:
[----:B------:R-:W-:Y:S05]  /*14d70*/  BSYNC B1 ;  /* 0x0000000000017941 */ /* 0x000fea0003800000 */
.L_x_671:
        /* <DEDUP_REMOVED lines=13> */
.L_x_674:
[----:B------:R-:W-:Y:S05]  /*14e50*/  BSYNC B1 ;  /* 0x0000000000017941 */ /* 0x000fea0003800000 */
.L_x_673:
        /* <DEDUP_REMOVED lines=13> */
.L_x_676:
[----:B------:R-:W-:Y:S05]  /*14f30*/  BSYNC B1 ;  /* 0x0000000000017941 */ /* 0x000fea0003800000 */
.L_x_675:
        /* <DEDUP_REMOVED lines=10> */
.L_x_678:
[----:B------:R-:W-:Y:S05]  /*14fe0*/  BSYNC B1 ;  /* 0x0000000000017941 */ /* 0x000fea0003800000 */
.L_x_677:
        /* <DEDUP_REMOVED lines=10> */
.L_x_680:
[----:B------:R-:W-:Y:S05]  /*15090*/  BSYNC B1 ;  /* 0x0000000000017941 */ /* 0x000fea0003800000 */
.L_x_679:
        /* <DEDUP_REMOVED lines=13> */
.L_x_682:
[----:B------:R-:W-:Y:S05]  /*15170*/  BSYNC B1 ;  /* 0x0000000000017941 */ /* 0x000fea0003800000 */
.L_x_681:
        /* <DEDUP_REMOVED lines=13> */
.L_x_684:
[----:B------:R-:W-:Y:S05]  /*15250*/  BSYNC B1 ;  /* 0x0000000000017941 */ /* 0x000fea0003800000 */
.L_x_683:
        /* <DEDUP_REMOVED lines=10> */
.L_x_686:
[----:B------:R-:W-:Y:S05]  /*15300*/  BSYNC B1 ;  /* 0x0000000000017941 */ /* 0x000fea0003800000 */
.L_x_685:
        /* <DEDUP_REMOVED lines=10> */
.L_x_688:
[----:B------:R-:W-:Y:S05]  /*153b0*/  BSYNC B1 ;  /* 0x0000000000017941 */ /* 0x000fea0003800000 */
.L_x_687:
        /* <DEDUP_REMOVED lines=13> */
.L_x_690:
[----:B------:R-:W-:Y:S05]  /*15490*/  BSYNC B1 ;  /* 0x0000000000017941 */ /* 0x000fea0003800000 */
.L_x_689:
        /* <DEDUP_REMOVED lines=13> */
.L_x_692:
[----:B------:R-:W-:Y:S05]  /*15570*/  BSYNC B1 ;  /* 0x0000000000017941 */ /* 0x000fea0003800000 */
.L_x_691:
        /* <DEDUP_REMOVED lines=10> */
.L_x_694:
[----:B------:R-:W-:Y:S05]  /*15620*/  BSYNC B1 ;  /* 0x0000000000017941 */ /* 0x000fea0003800000 */
.L_x_693:
        /* <DEDUP_REMOVED lines=10> */
.L_x_696:
[----:B------:R-:W-:Y:S05]  /*156d0*/  BSYNC B1 ;  /* 0x0000000000017941 */ /* 0x000fea0003800000 */
.L_x_695:
        /* <DEDUP_REMOVED lines=13> */
.L_x_698:
[----:B------:R-:W-:Y:S05]  /*157b0*/  BSYNC B1 ;  /* 0x0000000000017941 */ /* 0x000fea0003800000 */
.L_x_697:
        /* <DEDUP_REMOVED lines=13> */
.L_x_700:
[----:B------:R-:W-:Y:S05]  /*15890*/  BSYNC B1 ;  /* 0x0000000000017941 */ /* 0x000fea0003800000 */
.L_x_699:
        /* <DEDUP_REMOVED lines=10> */
.L_x_702:
[----:B------:R-:W-:Y:S05]  /*15940*/  BSYNC B1 ;  /* 0x0000000000017941 */ /* 0x000fea0003800000 */
.L_x_701:
        /* <DEDUP_REMOVED lines=10> */
.L_x_704:
[----:B------:R-:W-:Y:S05]  /*159f0*/  BSYNC B1 ;  /* 0x0000000000017941 */ /* 0x000fea0003800000 */
.L_x_703:
        /* <DEDUP_REMOVED lines=13> */
.L_x_706:
[----:B------:R-:W-:Y:S05]  /*15ad0*/  BSYNC B1 ;  /* 0x0000000000017941 */ /* 0x000fea0003800000 */
.L_x_705:
        /* <DEDUP_REMOVED lines=13> */
.L_x_708:
[----:B------:R-:W-:Y:S05]  /*15bb0*/  BSYNC B1 ;  /* 0x0000000000017941 */ /* 0x000fea0003800000 */
.L_x_707:
        /* <DEDUP_REMOVED lines=10> */
.L_x_710:
[----:B------:R-:W-:Y:S05]  /*15c60*/  BSYNC B1 ;  /* 0x0000000000017941 */ /* 0x000fea0003800000 */
.L_x_709:
        /* <DEDUP_REMOVED lines=10> */
.L_x_712:
[----:B------:R-:W-:Y:S05]  /*15d10*/  BSYNC B1 ;  /* 0x0000000000017941 */ /* 0x000fea0003800000 */
.L_x_711:
        /* <DEDUP_REMOVED lines=13> */
.L_x_714:
[----:B------:R-:W-:Y:S05]  /*15df0*/  BSYNC B1 ;  /* 0x0000000000017941 */ /* 0x000fea0003800000 */
.L_x_713:
        /* <DEDUP_REMOVED lines=13> */
.L_x_716:
[----:B------:R-:W-:Y:S05]  /*15ed0*/  BSYNC B1 ;  /* 0x0000000000017941 */ /* 0x000fea0003800000 */
.L_x_715:
        /* <DEDUP_REMOVED lines=10> */
.L_x_718:
[----:B------:R-:W-:Y:S05]  /*15f80*/  BSYNC B1 ;  /* 0x0000000000017941 */ /* 0x000fea0003800000 */
.L_x_717:
        /* <DEDUP_REMOVED lines=10> */
.L_x_720:
[----:B------:R-:W-:Y:S05]  /*16030*/  BSYNC B1 ;  /* 0x0000000000017941 */ /* 0x000fea0003800000 */
.L_x_719:
        /* <DEDUP_REMOVED lines=13> */
.L_x_722:
[----:B------:R-:W-:Y:S05]  /*16110*/  BSYNC B1 ;  /* 0x0000000000017941 */ /* 0x000fea0003800000 */
.L_x_721:
        /* <DEDUP_REMOVED lines=13> */
.L_x_724:
[----:B------:R-:W-:Y:S05]  /*161f0*/  BSYNC B1 ;  /* 0x0000000000017941 */ /* 0x000fea0003800000 */
.L_x_723:
        /* <DEDUP_REMOVED lines=10> */
.L_x_726:
[----:B------:R-:W-:Y:S05]  /*162a0*/  BSYNC B1 ;  /* 0x0000000000017941 */ /* 0x000fea0003800000 */
.L_x_725:
        /* <DEDUP_REMOVED lines=10> */
.L_x_728:
[----:B------:R-:W-:Y:S05]  /*16350*/  BSYNC B1 ;  /* 0x0000000000017941 */ /* 0x000fea0003800000 */
.L_x_727:
        /* <DEDUP_REMOVED lines=13> */
.L_x_730:
[----:B------:R-:W-:Y:S05]  /*16430*/  BSYNC B1 ;  /* 0x0000000000017941 */ /* 0x000fea0003800000 */
.L_x_729:
        /* <DEDUP_REMOVED lines=13> */
.L_x_732:
[----:B------:R-:W-:Y:S05]  /*16510*/  BSYNC B1 ;  /* 0x0000000000017941 */ /* 0x000fea0003800000 */
.L_x_731:
        /* <DEDUP_REMOVED lines=10> */
.L_x_734:
[----:B------:R-:W-:Y:S05]  /*165c0*/  BSYNC B1 ;  /* 0x0000000000017941 */ /* 0x000fea0003800000 */
.L_x_733:
        /* <DEDUP_REMOVED lines=10> */
.L_x_736:
[----:B------:R-:W-:Y:S05]  /*16670*/  BSYNC B1 ;  /* 0x0000000000017941 */ /* 0x000fea0003800000 */
.L_x_735:
        /* <DEDUP_REMOVED lines=13> */
.L_x_738:
[----:B------:R-:W-:Y:S05]  /*16750*/  BSYNC B1 ;  /* 0x0000000000017941 */ /* 0x000fea0003800000 */
.L_x_737:
        /* <DEDUP_REMOVED lines=13> */
.L_x_740:
[----:B------:R-:W-:Y:S05]  /*16830*/  BSYNC B1 ;  /* 0x0000000000017941 */ /* 0x000fea0003800000 */
.L_x_739:
        /* <DEDUP_REMOVED lines=10> */
.L_x_742:
[----:B------:R-:W-:Y:S05]  /*168e0*/  BSYNC B1 ;  /* 0x0000000000017941 */ /* 0x000fea0003800000 */
.L_x_741:
        /* <DEDUP_REMOVED lines=10> */
.L_x_744:
[----:B------:R-:W-:Y:S05]  /*16990*/  BSYNC B1 ;  /* 0x0000000000017941 */ /* 0x000fea0003800000 */
.L_x_743:
        /* <DEDUP_REMOVED lines=13> */
.L_x_746:
[----:B------:R-:W-:Y:S05]  /*16a70*/  BSYNC B1 ;  /* 0x0000000000017941 */ /* 0x000fea0003800000 */
.L_x_745:
        /* <DEDUP_REMOVED lines=13> */
.L_x_748:
[----:B------:R-:W-:Y:S05]  /*16b50*/  BSYNC B1 ;  /* 0x0000000000017941 */ /* 0x000fea0003800000 */
.L_x_747:
        /* <DEDUP_REMOVED lines=10> */
.L_x_750:
[----:B------:R-:W-:Y:S05]  /*16c00*/  BSYNC B1 ;  /* 0x0000000000017941 */ /* 0x000fea0003800000 */
.L_x_749:
        /* <DEDUP_REMOVED lines=10> */
.L_x_752:
[----:B------:R-:W-:Y:S05]  /*16cb0*/  BSYNC B1 ;  /* 0x0000000000017941 */ /* 0x000fea0003800000 */
.L_x_751:
        /* <DEDUP_REMOVED lines=13> */
.L_x_754:
[----:B------:R-:W-:Y:S05]  /*16d90*/  BSYNC B1 ;  /* 0x0000000000017941 */ /* 0x000fea0003800000 */
.L_x_753:
        /* <DEDUP_REMOVED lines=13> */
.L_x_756:
[----:B------:R-:W-:Y:S05]  /*16e70*/  BSYNC B1 ;  /* 0x0000000000017941 */ /* 0x000fea0003800000 */
.L_x_755:
        /* <DEDUP_REMOVED lines=10> */
.L_x_758:
[----:B------:R-:W-:Y:S05]  /*16f20*/  BSYNC B1 ;  /* 0x0000000000017941 */ /* 0x000fea0003800000 */
.L_x_757:
        /* <DEDUP_REMOVED lines=10> */
.L_x_760:
[----:B------:R-:W-:Y:S05]  /*16fd0*/  BSYNC B1 ;  /* 0x0000000000017941 */ /* 0x000fea0003800000 */
.L_x_759:
        /* <DEDUP_REMOVED lines=13> */
.L_x_762:
[----:B------:R-:W-:Y:S05]  /*170b0*/  BSYNC B1 ;  /* 0x0000000000017941 */ /* 0x000fea0003800000 */
.L_x_761:
[----:B------:R-:W3:Y:S01]  /*170c0*/  LDL.LU R154, [R1+0x1c0] ;  /* 0x0001c000019a7983 */ /* 0x000ee20000300800 */
[----:B-----5:R-:W-:Y:S01]  /*170d0*/  IMAD.U32 R155, R19, 0x10000, RZ ;  /* 0x00010000139b7824 */ /* 0x020fe200078e00ff */
[----:B------:R-:W-:Y:S01]  /*170e0*/  ISETP.GT.AND P1, PT, R3, 0x1e1, PT ;  /* 0x000001e10300780c */ /* 0x000fe20003f24270 */
[----:B------:R-:W-:Y:S02]  /*170f0*/  BSSY B1, `(.L_x_763) ;  /* 0x0000009000017945 */ /* 0x000fe40003800000 */
[----:B------:R-:W-:-:S04]  /*17100*/  FMUL R155, R155, R16 ;  /* 0x000000109b9b7220 */ /* 0x000fc80000400000 */
[----:B---3--:R-:W-:Y:S01]  /*17110*/  FFMA R155, R154, R2, R155 ;  /* 0x000000029a9b7223 */ /* 0x008fe2000000009b */
[----:B------:R-:W-:-:S04]  /*17120*/  P2R R154, PR, RZ, 0x2 ;  /* 0x00000002ff9a7803 */ /* 0x000fc80000000000 */
[----:B------:R-:W-:-:S05]  /*17130*/  F2FP.BF16.F32.PACK_AB R155, RZ, R155 ;  /* 0x0000009bff9b723e */ /* 0x000fca00000010ff */
[----:B------:R3:W-:Y:S01]  /*17140*/  @P0 STG.E.U16 desc[UR36][R4.64+0x3c0], R155 ;  /* 0x0003c09b04000986 */ /* 0x0007e2000c101524 */
[----:B------:R-:W-:-:S13]  /*17150*/  ISETP.GT.AND P0, PT, R0, RZ, P1 ;  /* 0x000000ff0000720c */ /* 0x000fda0000f04270 */
[----:B---3--:R-:W-:Y:S05]  /*17160*/  @!P0 BRA `(.L_x_764) ;  /* 0x0000000000048947 */ /* 0x008fea0003800000 */
[----:B------:R3:W5:Y:S02]  /*17170*/  LDG.E.LTC128B.U16 R19, desc[UR36][R14.64+0x3c2] ;  /* 0x0003c2240e137981 */ /* 0x000764000c1e1520 */
.L_x_764:
[----:B------:R-:W-:Y:S05]  /*17180*/  BSYNC B1 ;  /* 0x0000000000017941 */ /* 0x000fea0003800000 */
.L_x_763:
        /* <DEDUP_REMOVED lines=10> */
.L_x_766:
[----:B------:R-:W-:Y:S05]  /*17230*/  BSYNC B1 ;  /* 0x0000000000017941 */ /* 0x000fea0003800000 */
.L_x_765:
        /* <DEDUP_REMOVED lines=10> */
.L_x_768:
[----:B------:R-:W-:Y:S05]  /*172e0*/  BSYNC B1 ;  /* 0x0000000000017941 */ /* 0x000fea0003800000 */
.L_x_767:
        /* <DEDUP_REMOVED lines=11> */
.L_x_770:
[----:B------:R-:W-:Y:S05]  /*173a0*/  BSYNC B1 ;  /* 0x0000000000017941 */ /* 0x000fea0003800000 */
.L_x_769:
        /* <DEDUP_REMOVED lines=11> */
.L_x_772:
[----:B------:R-:W-:Y:S05]  /*17460*/  BSYNC B1 ;  /* 0x0000000000017941 */ /* 0x000fea0003800000 */
.L_x_771:
        /* <DEDUP_REMOVED lines=10> */
.L_x_774:
[----:B------:R-:W-:Y:S05]  /*17510*/  BSYNC B1 ;  /* 0x0000000000017941 */ /* 0x000fea0003800000 */
.L_x_773:
        /* <DEDUP_REMOVED lines=10> */
.L_x_776:
[----:B------:R-:W-:Y:S05]  /*175c0*/  BSYNC B1 ;  /* 0x0000000000017941 */ /* 0x000fea0003800000 */
.L_x_775:
        /* <DEDUP_REMOVED lines=11> */
.L_x_778:
[----:B------:R-:W-:Y:S05]  /*17680*/  BSYNC B1 ;  /* 0x0000000000017941 */ /* 0x000fea0003800000 */
.L_x_777:
        /* <DEDUP_REMOVED lines=11> */
.L_x_780:
[----:B------:R-:W-:Y:S05]  /*17740*/  BSYNC B1 ;  /* 0x0000000000017941 */ /* 0x000fea0003800000 */
.L_x_779:
        /* <DEDUP_REMOVED lines=10> */
.L_x_782:
[----:B------:R-:W-:Y:S05]  /*177f0*/  BSYNC B1 ;  /* 0x0000000000017941 */ /* 0x000fea0003800000 */
.L_x_781:
        /* <DEDUP_REMOVED lines=10> */
.L_x_784:
[----:B------:R-:W-:Y:S05]  /*178a0*/  BSYNC B1 ;  /* 0x0000000000017941 */ /* 0x000fea0003800000 */
.L_x_783:
        /* <DEDUP_REMOVED lines=11> */
.L_x_786:
[----:B------:R-:W-:Y:S05]  /*17960*/  BSYNC B1 ;  /* 0x0000000000017941 */ /* 0x000fea0003800000 */
.L_x_785:
[----:B------:R-:W3:Y:S01]  /*17970*/  LDL.LU R156, [R1+0x1f0] ;  /* 0x0001f000019c7983 */ /* 0x000ee20000300800 */
[----:B-----5:R-:W-:Y:S01]  /*17980*/  IMAD.U32 R155, R19, 0x10000, RZ ;  /* 0x00010000139b7824 */ /* 0x020fe200078e00ff */
[----:B------:R-:W-:Y:S03]  /*17990*/  BSSY B1, `(.L_x_787) ;  /* 0x0000009000017945 */ /* 0x000fe60003800000 */
[----:B------:R-:W-:-:S04]  /*179a0*/  FMUL R155, R155, R16 ;  /* 0x000000109b9b7220 */ /* 0x000fc80000400000 */
[----:B---3--:R-:W-:-:S05]  /*179b0*/  FFMA R155, R156, R2, R155 ;  /* 0x000000029c9b7223 */ /* 0x008fca000000009b */
[----:B------:R-:W-:-:S05]  /*179c0*/  F2FP.BF16.F32.PACK_AB R155, RZ, R155 ;  /* 0x0000009bff9b723e */ /* 0x000fca00000010ff */
[----:B------:R3:W-:Y:S01]  /*179d0*/  @P0 STG.E.U16 desc[UR36][R4.64+0x3f0], R155 ;  /* 0x0003f09b04000986 */ /* 0x0007e2000c101524 */
[----:B------:R-:W-:-:S04]  /*179e0*/  ISETP.GT.AND P0, PT, R3, 0x1f9, PT ;  /* 0x000001f90300780c */ /* 0x000fc80003f04270 */
[----:B------:R-:W-:-:S13]  /*179f0*/  ISETP.GT.AND P5, PT, R0, RZ, P0 ;  /* 0x000000ff0000720c */ /* 0x000fda00007a4270 */
[----:B---3--:R-:W-:Y:S05]  /*17a00*/  @!P5 BRA `(.L_x_788) ;  /* 0x000000000004d947 */ /* 0x008fea0003800000 */
[----:B------:R3:W5:Y:S02]  /*17a10*/  LDG.E.LTC128B.U16 R19, desc[UR36][R14.64+0x3f2] ;  /* 0x0003f2240e137981 */ /* 0x000764000c1e1520 */
.L_x_788:
[----:B------:R-:W-:Y:S05]  /*17a20*/  BSYNC B1 ;  /* 0x0000000000017941 */ /* 0x000fea0003800000 */
.L_x_787:
[----:B0123--:R-:W2:Y:S01]  /*17a30*/  LDL.LU R14, [R1+0x1f4] ;  /* 0x0001f400010e7983 */ /* 0x00fea20000300800 */
[----:B-----5:R-:W-:Y:S01]  /*17a40*/  IMAD.U32 R3, R19, 0x10000, RZ ;  /* 0x0001000013037824 */ /* 0x020fe200078e00ff */
[----:B------:R-:W-:Y:S03]  /*17a50*/  BSSY B1, `(.L_x_789) ;  /* 0x0000008000017945 */ /* 0x000fe60003800000 */
[----:B------:R-:W-:-:S04]  /*17a60*/  FMUL R3, R3, R16 ;  /* 0x0000001003037220 */ /* 0x000fc80000400000 */
[----:B--2---:R-:W-:-:S05]  /*17a70*/  FFMA R3, R14, R2, R3 ;  /* 0x000000020e037223 */ /* 0x004fca0000000003 */
[----:B------:R-:W-:-:S05]  /*17a80*/  F2FP.BF16.F32.PACK_AB R3, RZ, R3 ;  /* 0x00000003ff03723e */ /* 0x000fca00000010ff */
[----:B------:R0:W-:Y:S01]  /*17a90*/  @P5 STG.E.U16 desc[UR36][R4.64+0x3f2], R3 ;  /* 0x0003f20304005986 */ /* 0x0001e2000c101524 */
[----:B------:R-:W-:-:S13]  /*17aa0*/  ISETP.GT.AND P5, PT, R0, 0x8, P1 ;  /* 0x000000080000780c */ /* 0x000fda0000fa4270 */
[----:B0-----:R-:W-:Y:S05]  /*17ab0*/  @!P5 BRA `(.L_x_790) ;  /* 0x000000000004d947 */ /* 0x001fea0003800000 */
[----:B------:R0:W5:Y:S02]  /*17ac0*/  LDG.E.LTC128B.U16 R19, desc[UR36][R12.64+0x3f0] ;  /* 0x0003f0240c137981 */ /* 0x000164000c1e1520 */
.L_x_790:
[----:B------:R-:W-:Y:S05]  /*17ad0*/  BSYNC B1 ;  /* 0x0000000000017941 */ /* 0x000fea0003800000 */
.L_x_789:
[----:B------:R-:W2:Y:S01]  /*17ae0*/  LDL.LU R4, [R1+0x1f8] ;  /* 0x0001f80001047983 */ /* 0x000ea20000300800 */
[----:B-----5:R-:W-:Y:S01]  /*17af0*/  IMAD.U32 R3, R19, 0x10000, RZ ;  /* 0x0001000013037824 */ /* 0x020fe200078e00ff */
[----:B------:R-:W-:Y:S01]  /*17b00*/  BSSY B1, `(.L_x_791) ;  /* 0x000000a000017945 */ /* 0x000fe20003800000 */
[----:B------:R-:W-:Y:S02]  /*17b10*/  @P5 IMAD.MOV.U32 R5, RZ, RZ, R7 ;  /* 0x000000ffff055224 */ /* 0x000fe400078e0007 */
[----:B------:R-:W-:-:S04]  /*17b20*/  FMUL R3, R3, R16 ;  /* 0x0000001003037220 */ /* 0x000fc80000400000 */
[----:B--2---:R-:W-:Y:S01]  /*17b30*/  FFMA R3, R4, R2, R3 ;  /* 0x0000000204037223 */ /* 0x004fe20000000003 */
[----:B------:R-:W-:-:S04]  /*17b40*/  @P5 IMAD.MOV.U32 R4, RZ, RZ, R6 ;  /* 0x000000ffff045224 */ /* 0x000fc800078e0006 */
[----:B------:R-:W-:-:S05]  /*17b50*/  F2FP.BF16.F32.PACK_AB R3, RZ, R3 ;  /* 0x00000003ff03723e */ /* 0x000fca00000010ff */
[----:B------:R1:W-:Y:S01]  /*17b60*/  @P5 STG.E.U16 desc[UR36][R4.64+0x3f0], R3 ;  /* 0x0003f00304005986 */ /* 0x0003e2000c101524 */
[----:B------:R-:W-:-:S13]  /*17b70*/  ISETP.GT.AND P5, PT, R0, 0x8, P0 ;  /* 0x000000080000780c */ /* 0x000fda00007a4270 */
[----:B-1----:R-:W-:Y:S05]  /*17b80*/  @!P5 BRA `(.L_x_792) ;  /* 0x000000000004d947 */ /* 0x002fea0003800000 */
[----:B------:R1:W5:Y:S02]  /*17b90*/  LDG.E.LTC128B.U16 R19, desc[UR36][R12.64+0x3f2] ;  /* 0x0003f2240c137981 */ /* 0x000364000c1e1520 */
.L_x_792:
[----:B------:R-:W-:Y:S05]  /*17ba0*/  BSYNC B1 ;  /* 0x0000000000017941 */ /* 0x000fea0003800000 */
.L_x_791:
        /* <DEDUP_REMOVED lines=11> */
.L_x_794:
[----:B------:R-:W-:Y:S05]  /*17c60*/  BSYNC B1 ;  /* 0x0000000000017941 */ /* 0x000fea0003800000 */
.L_x_793:
[----:B-----5:R-:W-:Y:S01]  /*17c70*/  IMAD.U32 R3, R19, 0x10000, RZ ;  /* 0x0001000013037824 */ /* 0x020fe200078e00ff */
[----:B------:R-:W-:Y:S03]  /*17c80*/  BSSY B1, `(.L_x_795) ;  /* 0x0000009000017945 */ /* 0x000fe60003800000 */
[----:B------:R-:W-:-:S04]  /*17c90*/  FMUL R3, R3, R16 ;  /* 0x0000001003037220 */ /* 0x000fc80000400000 */
[----:B------:R-:W-:-:S05]  /*17ca0*/  FFMA R3, R24, R2, R3 ;  /* 0x0000000218037223 */ /* 0x000fca0000000003 */
[----:B------:R-:W-:-:S05]  /*17cb0*/  F2FP.BF16.F32.PACK_AB R3, RZ, R3 ;  /* 0x00000003ff03723e */ /* 0x000fca00000010ff */
[----:B------:R3:W-:Y:S01]  /*17cc0*/  @P5 STG.E.U16 desc[UR36][R20.64+0x200], R3 ;  /* 0x0002000314005986 */ /* 0x0007e2000c101524 */
[----:B------:R-:W-:-:S04]  /*17cd0*/  LOP3.LUT P5, RZ, R17, 0x2, RZ, 0xc0, !PT ;  /* 0x0000000211ff7812 */ /* 0x000fc800078ac0ff */
[----:B------:R-:W-:-:S13]  /*17ce0*/  ISETP.GT.AND P5, PT, R0, 0x80, P5 ;  /* 0x000000800000780c */ /* 0x000fda0002fa4270 */
[----:B---3--:R-:W-:Y:S05]  /*17cf0*/  @!P5 BRA `(.L_x_796) ;  /* 0x000000000004d947 */ /* 0x008fea0003800000 */
[----:B------:R3:W5:Y:S02]  /*17d00*/  LDG.E.LTC128B.U16 R19, desc[UR36][R10.64+0x202] ;  /* 0x000202240a137981 */ /* 0x000764000c1e1520 */
.L_x_796:
[----:B------:R-:W-:Y:S05]  /*17d10*/  BSYNC B1 ;  /* 0x0000000000017941 */ /* 0x000fea0003800000 */
.L_x_795:
        /* <DEDUP_REMOVED lines=8> */
[----:B0-----:R-:W-:Y:S05]  /*17da0*/  @!P5 BRA `(.L_x_798) ;  /* 0x000000000004d947 */ /* 0x001fea0003800000 */
[----:B------:R0:W5:Y:S02]  /*17db0*/  LDG.E.LTC128B.U16 R19, desc[UR36][R8.64+0x200] ;  /* 0x0002002408137981 */ /* 0x000164000c1e1520 */
.L_x_798:
[----:B------:R-:W-:Y:S05]  /*17dc0*/  BSYNC B1 ;  /* 0x0000000000017941 */ /* 0x000fea0003800000 */
.L_x_797:
        /* <DEDUP_REMOVED lines=10> */
.L_x_800:
[----:B------:R-:W-:Y:S05]  /*17e70*/  BSYNC B1 ;  /* 0x0000000000017941 */ /* 0x000fea0003800000 */
.L_x_799:
        /* <DEDUP_REMOVED lines=10> */
.L_x_802:
[----:B------:R-:W-:Y:S05]  /*17f20*/  BSYNC B1 ;  /* 0x0000000000017941 */ /* 0x000fea0003800000 */
.L_x_801:
        /* <DEDUP_REMOVED lines=10> */
.L_x_804:
[----:B------:R-:W-:Y:S05]  /*17fd0*/  BSYNC B1 ;  /* 0x0000000000017941 */ /* 0x000fea0003800000 */
.L_x_803:
        /* <DEDUP_REMOVED lines=10> */
.L_x_806:
[----:B------:R-:W-:Y:S05]  /*18080*/  BSYNC B1 ;  /* 0x0000000000017941 */ /* 0x000fea0003800000 */
.L_x_805:
        /* <DEDUP_REMOVED lines=10> */
.L_x_808:
[----:B------:R-:W-:Y:S05]  /*18130*/  BSYNC B1 ;  /* 0x0000000000017941 */ /* 0x000fea0003800000 */
.L_x_807:
        /* <DEDUP_REMOVED lines=10> */
.L_x_810:
[----:B------:R-:W-:Y:S05]  /*181e0*/  BSYNC B1 ;  /* 0x0000000000017941 */ /* 0x000fea0003800000 */
.L_x_809:
        /* <DEDUP_REMOVED lines=10> */
.L_x_812:
[----:B------:R-:W-:Y:S05]  /*18290*/  BSYNC B1 ;  /* 0x0000000000017941 */ /* 0x000fea0003800000 */
.L_x_811:
        /* <DEDUP_REMOVED lines=10> */
.L_x_814:
[----:B------:R-:W-:Y:S05]  /*18340*/  BSYNC B1 ;  /* 0x0000000000017941 */ /* 0x000fea0003800000 */
.L_x_813:
        /* <DEDUP_REMOVED lines=10> */
.L_x_816:
[----:B------:R-:W-:Y:S05]  /*183f0*/  BSYNC B1 ;  /* 0x0000000000017941 */ /* 0x000fea0003800000 */
.L_x_815:
        /* <DEDUP_REMOVED lines=10> */
.L_x_818:
[----:B------:R-:W-:Y:S05]  /*184a0*/  BSYNC B1 ;  /* 0x0000000000017941 */ /* 0x000fea0003800000 */
.L_x_817:
        /* <DEDUP_REMOVED lines=10> */
.L_x_820:
[----:B------:R-:W-:Y:S05]  /*18550*/  BSYNC B1 ;  /* 0x0000000000017941 */ /* 0x000fea0003800000 */
.L_x_819:
        /* <DEDUP_REMOVED lines=10> */
.L_x_822:
[----:B------:R-:W-:Y:S05]  /*18600*/  BSYNC B1 ;  /* 0x0000000000017941 */ /* 0x000fea0003800000 */
.L_x_821:
        /* <DEDUP_REMOVED lines=10> */
.L_x_824:
[----:B------:R-:W-:Y:S05]  /*186b0*/  BSYNC B1 ;  /* 0x0000000000017941 */ /* 0x000fea0003800000 */
.L_x_823:
        /* <DEDUP_REMOVED lines=10> */
.L_x_826:
[----:B------:R-:W-:Y:S05]  /*18760*/  BSYNC B1 ;  /* 0x0000000000017941 */ /* 0x000fea0003800000 */
.L_x_825:
        /* <DEDUP_REMOVED lines=10> */
.L_x_828:
[----:B------:R-:W-:Y:S05]  /*18810*/  BSYNC B1 ;  /* 0x0000000000017941 */ /* 0x000fea0003800000 */
.L_x_827:
        /* <DEDUP_REMOVED lines=10> */
.L_x_830:
[----:B------:R-:W-:Y:S05]  /*188c0*/  BSYNC B1 ;  /* 0x0000000000017941 */ /* 0x000fea0003800000 */
.L_x_829:
        /* <DEDUP_REMOVED lines=10> */
.L_x_832:
[----:B------:R-:W-:Y:S05]  /*18970*/  BSYNC B1 ;  /* 0x0000000000017941 */ /* 0x000fea0003800000 */
.L_x_831:
        /* <DEDUP_REMOVED lines=10> */
.L_x_834:
[----:B------:R-:W-:Y:S05]  /*18a20*/  BSYNC B1 ;  /* 0x0000000000017941 */ /* 0x000fea0003800000 */
.L_x_833:
        /* <DEDUP_REMOVED lines=10> */
.L_x_836:
[----:B------:R-:W-:Y:S05]  /*18ad0*/  BSYNC B1 ;  /* 0x0000000000017941 */ /* 0x000fea0003800000 */
.L_x_835:
        /* <DEDUP_REMOVED lines=10> */
.L_x_838:
[----:B------:R-:W-:Y:S05]  /*18b80*/  BSYNC B1 ;  /* 0x0000000000017941 */ /* 0x000fea0003800000 */
.L_x_837:
        /* <DEDUP_REMOVED lines=10> */
.L_x_840:
[----:B------:R-:W-:Y:S05]  /*18c30*/  BSYNC B1 ;  /* 0x0000000000017941 */ /* 0x000fea0003800000 */
.L_x_839:
        /* <DEDUP_REMOVED lines=10> */
.L_x_842:
[----:B------:R-:W-:Y:S05]  /*18ce0*/  BSYNC B1 ;  /* 0x0000000000017941 */ /* 0x000fea0003800000 */
.L_x_841:
        /* <DEDUP_REMOVED lines=10> */
.L_x_844:
[----:B------:R-:W-:Y:S05]  /*18d90*/  BSYNC B1 ;  /* 0x0000000000017941 */ /* 0x000fea0003800000 */
.L_x_843:
        /* <DEDUP_REMOVED lines=10> */
.L_x_846:
[----:B------:R-:W-:Y:S05]  /*18e40*/  BSYNC B1 ;  /* 0x0000000000017941 */ /* 0x000fea0003800000 */
.L_x_845:
        /* <DEDUP_REMOVED lines=10> */
.L_x_848:
[----:B------:R-:W-:Y:S05]  /*18ef0*/  BSYNC B1 ;  /* 0x0000000000017941 */ /* 0x000fea0003800000 */
.L_x_847:
        /* <DEDUP_REMOVED lines=10> */
.L_x_850:
[----:B------:R-:W-:Y:S05]  /*18fa0*/  BSYNC B1 ;  /* 0x0000000000017941 */ /* 0x000fea0003800000 */
.L_x_849:
        /* <DEDUP_REMOVED lines=10> */
.L_x_852:
[----:B------:R-:W-:Y:S05]  /*19050*/  BSYNC B1 ;  /* 0x0000000000017941 */ /* 0x000fea0003800000 */
.L_x_851:
        /* <DEDUP_REMOVED lines=10> */
.L_x_854:
[----:B------:R-:W-:Y:S05]  /*19100*/  BSYNC B1 ;  /* 0x0000000000017941 */ /* 0x000fea0003800000 */
.L_x_853:
        /* <DEDUP_REMOVED lines=10> */
.L_x_856:
[----:B------:R-:W-:Y:S05]  /*191b0*/  BSYNC B1 ;  /* 0x0000000000017941 */ /* 0x000fea0003800000 */
.L_x_855:
        /* <DEDUP_REMOVED lines=10> */
.L_x_858:
[----:B------:R-:W-:Y:S05]  /*19260*/  BSYNC B1 ;  /* 0x0000000000017941 */ /* 0x000fea0003800000 */
.L_x_857:
        /* <DEDUP_REMOVED lines=10> */
.L_x_860:
[----:B------:R-:W-:Y:S05]  /*19310*/  BSYNC B1 ;  /* 0x0000000000017941 */ /* 0x000fea0003800000 */
.L_x_859:
        /* <DEDUP_REMOVED lines=10> */
.L_x_862:
[----:B------:R-:W-:Y:S05]  /*193c0*/  BSYNC B1 ;  /* 0x0000000000017941 */ /* 0x000fea0003800000 */
.L_x_861:
        /* <DEDUP_REMOVED lines=10> */
.L_x_864:
[----:B------:R-:W-:Y:S05]  /*19470*/  BSYNC B1 ;  /* 0x0000000000017941 */ /* 0x000fea0003800000 */
.L_x_863:
        /* <DEDUP_REMOVED lines=10> */
.L_x_866:
[----:B------:R-:W-:Y:S05]  /*19520*/  BSYNC B1 ;  /* 0x0000000000017941 */ /* 0x000fea0003800000 */
.L_x_865:
        /* <DEDUP_REMOVED lines=10> */
.L_x_868:
[----:B------:R-:W-:Y:S05]  /*195d0*/  BSYNC B1 ;  /* 0x0000000000017941 */ /* 0x000fea0003800000 */
.L_x_867:
        /* <DEDUP_REMOVED lines=10> */
.L_x_870:
[----:B------:R-:W-:Y:S05]  /*19680*/  BSYNC B1 ;  /* 0x0000000000017941 */ /* 0x000fea0003800000 */
.L_x_869:
        /* <DEDUP_REMOVED lines=10> */
.L_x_872:
[----:B------:R-:W-:Y:S05]  /*19730*/  BSYNC B1 ;  /* 0x0000000000017941 */ /* 0x000fea0003800000 */
.L_x_871:
        /* <DEDUP_REMOVED lines=10> */
.L_x_874:
[----:B------:R-:W-:Y:S05]  /*197e0*/  BSYNC B1 ;  /* 0x0000000000017941 */ /* 0x000fea0003800000 */
.L_x_873:
        /* <DEDUP_REMOVED lines=10> */
.L_x_876:
[----:B------:R-:W-:Y:S05]  /*19890*/  BSYNC B1 ;  /* 0x0000000000017941 */ /* 0x000fea0003800000 */
.L_x_875:
        /* <DEDUP_REMOVED lines=10> */
.L_x_878:
[----:B------:R-:W-:Y:S05]  /*19940*/  BSYNC B1 ;  /* 0x0000000000017941 */ /* 0x000fea0003800000 */
.L_x_877:
        /* <DEDUP_REMOVED lines=10> */
.L_x_880:
[----:B------:R-:W-:Y:S05]  /*199f0*/  BSYNC B1 ;  /* 0x0000000000017941 */ /* 0x000fea0003800000 */
.L_x_879:
        /* <DEDUP_REMOVED lines=10> */
.L_x_882:
[----:B------:R-:W-:Y:S05]  /*19aa0*/  BSYNC B1 ;  /* 0x0000000000017941 */ /* 0x000fea0003800000 */
.L_x_881:
        /* <DEDUP_REMOVED lines=10> */
.L_x_884:
[----:B------:R-:W-:Y:S05]  /*19b50*/  BSYNC B1 ;  /* 0x0000000000017941 */ /* 0x000fea0003800000 */
.L_x_883:
        /* <DEDUP_REMOVED lines=10> */
.L_x_886:
[----:B------:R-:W-:Y:S05]  /*19c00*/  BSYNC B1 ;  /* 0x0000000000017941 */ /* 0x000fea0003800000 */
.L_x_885:
        /* <DEDUP_REMOVED lines=10> */
.L_x_888:
[----:B------:R-:W-:Y:S05]  /*19cb0*/  BSYNC B1 ;  /* 0x0000000000017941 */ /* 0x000fea0003800000 */
.L_x_887:
        /* <DEDUP_REMOVED lines=10> */
.L_x_890:
[----:B------:R-:W-:Y:S05]  /*19d60*/  BSYNC B1 ;  /* 0x0000000000017941 */ /* 0x000fea0003800000 */
.L_x_889:
        /* <DEDUP_REMOVED lines=10> */
.L_x_892:
[----:B------:R-:W-:Y:S05]  /*19e10*/  BSYNC B1 ;  /* 0x0000000000017941 */ /* 0x000fea0003800000 */
.L_x_891:
        /* <DEDUP_REMOVED lines=10> */
.L_x_894:
[----:B------:R-:W-:Y:S05]  /*19ec0*/  BSYNC B1 ;  /* 0x0000000000017941 */ /* 0x000fea0003800000 */
.L_x_893:
        /* <DEDUP_REMOVED lines=10> */
.L_x_896:
[----:B------:R-:W-:Y:S05]  /*19f70*/  BSYNC B1 ;  /* 0x0000000000017941 */ /* 0x000fea0003800000 */
.L_x_895:
        /* <DEDUP_REMOVED lines=10> */
.L_x_898:
[----:B------:R-:W-:Y:S05]  /*1a020*/  BSYNC B1 ;  /* 0x0000000000017941 */ /* 0x000fea0003800000 */
.L_x_897:
        /* <DEDUP_REMOVED lines=10> */
.L_x_900:
[----:B------:R-:W-:Y:S05]  /*1a0d0*/  BSYNC B1 ;  /* 0x0000000000017941 */ /* 0x000fea0003800000 */
.L_x_899:
        /* <DEDUP_REMOVED lines=10> */
.L_x_902:
[----:B------:R-:W-:Y:S05]  /*1a180*/  BSYNC B1 ;  /* 0x0000000000017941 */ /* 0x000fea0003800000 */
.L_x_901:
        /* <DEDUP_REMOVED lines=10> */
.L_x_904:
[----:B------:R-:W-:Y:S05]  /*1a230*/  BSYNC B1 ;  /* 0x0000000000017941 */ /* 0x000fea0003800000 */
.L_x_903:
        /* <DEDUP_REMOVED lines=10> */
.L_x_906:
[----:B------:R-:W-:Y:S05]  /*1a2e0*/  BSYNC B1 ;  /* 0x0000000000017941 */ /* 0x000fea0003800000 */
.L_x_905:
        /* <DEDUP_REMOVED lines=10> */
.L_x_908:
[----:B------:R-:W-:Y:S05]  /*1a390*/  BSYNC B1 ;  /* 0x0000000000017941 */ /* 0x000fea0003800000 */
.L_x_907:
        /* <DEDUP_REMOVED lines=10> */
.L_x_910:
[----:B------:R-:W-:Y:S05]  /*1a440*/  BSYNC B1 ;  /* 0x0000000000017941 */ /* 0x000fea0003800000 */
.L_x_909:
        /* <DEDUP_REMOVED lines=10> */
.L_x_912:
[----:B------:R-:W-:Y:S05]  /*1a4f0*/  BSYNC B1 ;  /* 0x0000000000017941 */ /* 0x000fea0003800000 */
.L_x_911:
        /* <DEDUP_REMOVED lines=10> */
.L_x_914:
[----:B------:R-:W-:Y:S05]  /*1a5a0*/  BSYNC B1 ;  /* 0x0000000000017941 */ /* 0x000fea0003800000 */
.L_x_913:
        /* <DEDUP_REMOVED lines=10> */
.L_x_916:
[----:B------:R-:W-:Y:S05]  /*1a650*/  BSYNC B1 ;  /* 0x0000000000017941 */ /* 0x000fea0003800000 */
.L_x_915:
        /* <DEDUP_REMOVED lines=10> */
.L_x_918:
[----:B------:R-:W-:Y:S05]  /*1a700*/  BSYNC B1 ;  /* 0x0000000000017941 */ /* 0x000fea0003800000 */
.L_x_917:
        /* <DEDUP_REMOVED lines=10> */
.L_x_920:
[----:B------:R-:W-:Y:S05]  /*1a7b0*/  BSYNC B1 ;  /* 0x0000000000017941 */ /* 0x000fea0003800000 */
.L_x_919:
        /* <DEDUP_REMOVED lines=10> */
.L_x_922:
[----:B------:R-:W-:Y:S05]  /*1a860*/  BSYNC B1 ;  /* 0x0000000000017941 */ /* 0x000fea0003800000 */
.L_x_921:
        /* <DEDUP_REMOVED lines=10> */
.L_x_924:
[----:B------:R-:W-:Y:S05]  /*1a910*/  BSYNC B1 ;  /* 0x0000000000017941 */ /* 0x000fea0003800000 */
.L_x_923:
        /* <DEDUP_REMOVED lines=10> */
.L_x_926:
[----:B------:R-:W-:Y:S05]  /*1a9c0*/  BSYNC B1 ;  /* 0x0000000000017941 */ /* 0x000fea0003800000 */
.L_x_925:
        /* <DEDUP_REMOVED lines=10> */
.L_x_928:
[----:B------:R-:W-:Y:S05]  /*1aa70*/  BSYNC B1 ;  /* 0x0000000000017941 */ /* 0x000fea0003800000 */
.L_x_927:
        /* <DEDUP_REMOVED lines=10> */
.L_x_930:
[----:B------:R-:W-:Y:S05]  /*1ab20*/  BSYNC B1 ;  /* 0x0000000000017941 */ /* 0x000fea0003800000 */
.L_x_929:
        /* <DEDUP_REMOVED lines=10> */
.L_x_932:
[----:B------:R-:W-:Y:S05]  /*1abd0*/  BSYNC B1 ;  /* 0x0000000000017941 */ /* 0x000fea0003800000 */
.L_x_931:
        /* <DEDUP_REMOVED lines=10> */
.L_x_934:
[----:B------:R-:W-:Y:S05]  /*1ac80*/  BSYNC B1 ;  /* 0x0000000000017941 */ /* 0x000fea0003800000 */
.L_x_933:
        /* <DEDUP_REMOVED lines=10> */
.L_x_936:
[----:B------:R-:W-:Y:S05]  /*1ad30*/  BSYNC B1 ;  /* 0x0000000000017941 */ /* 0x000fea0003800000 */
.L_x_935:
        /* <DEDUP_REMOVED lines=10> */
.L_x_938:
[----:B------:R-:W-:Y:S05]  /*1ade0*/  BSYNC B1 ;  /* 0x0000000000017941 */ /* 0x000fea0003800000 */
.L_x_937:
        /* <DEDUP_REMOVED lines=10> */
.L_x_940:
[----:B------:R-:W-:Y:S05]  /*1ae90*/  BSYNC B1 ;  /* 0x0000000000017941 */ /* 0x000fea0003800000 */
.L_x_939:
        /* <DEDUP_REMOVED lines=10> */
.L_x_942:
[----:B------:R-:W-:Y:S05]  /*1af40*/  BSYNC B1 ;  /* 0x0000000000017941 */ /* 0x000fea0003800000 */
.L_x_941:
        /* <DEDUP_REMOVED lines=10> */
.L_x_944:
[----:B------:R-:W-:Y:S05]  /*1aff0*/  BSYNC B1 ;  /* 0x0000000000017941 */ /* 0x000fea0003800000 */
.L_x_943:
        /* <DEDUP_REMOVED lines=10> */
.L_x_946:
[----:B------:R-:W-:Y:S05]  /*1b0a0*/  BSYNC B1 ;  /* 0x0000000000017941 */ /* 0x000fea0003800000 */
.L_x_945:
        /* <DEDUP_REMOVED lines=10> */
.L_x_948:
[----:B------:R-:W-:Y:S05]  /*1b150*/  BSYNC B1 ;  /* 0x0000000000017941 */ /* 0x000fea0003800000 */
.L_x_947:
        /* <DEDUP_REMOVED lines=10> */
.L_x_950:
[----:B------:R-:W-:Y:S05]  /*1b200*/  BSYNC B1 ;  /* 0x0000000000017941 */ /* 0x000fea0003800000 */
.L_x_949:
        /* <DEDUP_REMOVED lines=10> */
.L_x_952:
[----:B------:R-:W-:Y:S05]  /*1b2b0*/  BSYNC B1 ;  /* 0x0000000000017941 */ /* 0x000fea0003800000 */
.L_x_951:
        /* <DEDUP_REMOVED lines=10> */
.L_x_954:
[----:B------:R-:W-:Y:S05]  /*1b360*/  BSYNC B1 ;  /* 0x0000000000017941 */ /* 0x000fea0003800000 */
.L_x_953:
        /* <DEDUP_REMOVED lines=10> */
.L_x_956:
[----:B------:R-:W-:Y:S05]  /*1b410*/  BSYNC B1 ;  /* 0x0000000000017941 */ /* 0x000fea0003800000 */
.L_x_955:
        /* <DEDUP_REMOVED lines=10> */
.L_x_958:
[----:B------:R-:W-:Y:S05]  /*1b4c0*/  BSYNC B1 ;  /* 0x0000000000017941 */ /* 0x000fea0003800000 */
.L_x_957:
        /* <DEDUP_REMOVED lines=10> */
.L_x_960:
[----:B------:R-:W-:Y:S05]  /*1b570*/  BSYNC B1 ;  /* 0x0000000000017941 */ /* 0x000fea0003800000 */
.L_x_959:
        /* <DEDUP_REMOVED lines=10> */
.L_x_962:
[----:B------:R-:W-:Y:S05]  /*1b620*/  BSYNC B1 ;  /* 0x0000000000017941 */ /* 0x000fea0003800000 */
.L_x_961:
        /* <DEDUP_REMOVED lines=10> */
.L_x_964:
[----:B------:R-:W-:Y:S05]  /*1b6d0*/  BSYNC B1 ;  /* 0x0000000000017941 */ /* 0x000fea0003800000 */
.L_x_963:
        /* <DEDUP_REMOVED lines=10> */
.L_x_966:
[----:B------:R-:W-:Y:S05]  /*1b780*/  BSYNC B1 ;  /* 0x0000000000017941 */ /* 0x000fea0003800000 */
.L_x_965:
        /* <DEDUP_REMOVED lines=10> */
.L_x_968:
[----:B------:R-:W-:Y:S05]  /*1b830*/  BSYNC B1 ;  /* 0x0000000000017941 */ /* 0x000fea0003800000 */
.L_x_967:
        /* <DEDUP_REMOVED lines=10> */
.L_x_970:
[----:B------:R-:W-:Y:S05]  /*1b8e0*/  BSYNC B1 ;  /* 0x0000000000017941 */ /* 0x000fea0003800000 */
.L_x_969:
        /* <DEDUP_REMOVED lines=10> */
.L_x_972:
[----:B------:R-:W-:Y:S05]  /*1b990*/  BSYNC B1 ;  /* 0x0000000000017941 */ /* 0x000fea0003800000 */
.L_x_971:
        /* <DEDUP_REMOVED lines=10> */
.L_x_974:
[----:B------:R-:W-:Y:S05]  /*1ba40*/  BSYNC B1 ;  /* 0x0000000000017941 */ /* 0x000fea0003800000 */
.L_x_973:
        /* <DEDUP_REMOVED lines=10> */
.L_x_976:
[----:B------:R-:W-:Y:S05]  /*1baf0*/  BSYNC B1 ;  /* 0x0000000000017941 */ /* 0x000fea0003800000 */
.L_x_975:
        /* <DEDUP_REMOVED lines=10> */
.L_x_978:
[----:B------:R-:W-:Y:S05]  /*1bba0*/  BSYNC B1 ;  /* 0x0000000000017941 */ /* 0x000fea0003800000 */
.L_x_977:
        /* <DEDUP_REMOVED lines=10> */
.L_x_980:
[----:B------:R-:W-:Y:S05]  /*1bc50*/  BSYNC B1 ;  /* 0x0000000000017941 */ /* 0x000fea0003800000 */
.L_x_979:
        /* <DEDUP_REMOVED lines=10> */
.L_x_982:
[----:B------:R-:W-:Y:S05]  /*1bd00*/  BSYNC B1 ;  /* 0x0000000000017941 */ /* 0x000fea0003800000 */
.L_x_981:
        /* <DEDUP_REMOVED lines=10> */
.L_x_984:
[----:B------:R-:W-:Y:S05]  /*1bdb0*/  BSYNC B1 ;  /* 0x0000000000017941 */ /* 0x000fea0003800000 */
.L_x_983:
        /* <DEDUP_REMOVED lines=10> */
.L_x_986:
[----:B------:R-:W-:Y:S05]  /*1be60*/  BSYNC B1 ;  /* 0x0000000000017941 */ /* 0x000fea0003800000 */
.L_x_985:
        /* <DEDUP_REMOVED lines=10> */
.L_x_988:
[----:B------:R-:W-:Y:S05]  /*1bf10*/  BSYNC B1 ;  /* 0x0000000000017941 */ /* 0x000fea0003800000 */
.L_x_987:
        /* <DEDUP_REMOVED lines=10> */
.L_x_990:
[----:B------:R-:W-:Y:S05]  /*1bfc0*/  BSYNC B1 ;  /* 0x0000000000017941 */ /* 0x000fea0003800000 */
.L_x_989:
        /* <DEDUP_REMOVED lines=10> */
.L_x_992:
[----:B------:R-:W-:Y:S05]  /*1c070*/  BSYNC B1 ;  /* 0x0000000000017941 */ /* 0x000fea0003800000 */
.L_x_991:
        /* <DEDUP_REMOVED lines=10> */
.L_x_994:
[----:B------:R-:W-:Y:S05]  /*1c120*/  BSYNC B1 ;  /* 0x0000000000017941 */ /* 0x000fea0003800000 */
.L_x_993:
        /* <DEDUP_REMOVED lines=10> */
.L_x_996:
[----:B------:R-:W-:Y:S05]  /*1c1d0*/  BSYNC B1 ;  /* 0x0000000000017941 */ /* 0x000fea0003800000 */
.L_x_995:
        /* <DEDUP_REMOVED lines=10> */
.L_x_998:
[----:B------:R-:W-:Y:S05]  /*1c280*/  BSYNC B1 ;  /* 0x0000000000017941 */ /* 0x000fea0003800000 */
.L_x_997:
        /* <DEDUP_REMOVED lines=10> */
.L_x_1000:
[----:B------:R-:W-:Y:S05]  /*1c330*/  BSYNC B1 ;  /* 0x0000000000017941 */ /* 0x000fea0003800000 */
.L_x_999:
        /* <DEDUP_REMOVED lines=10> */
.L_x_1002:
[----:B------:R-:W-:Y:S05]  /*1c3e0*/  BSYNC B1 ;  /* 0x0000000000017941 */ /* 0x000fea0003800000 */
.L_x_1001:
        /* <DEDUP_REMOVED lines=10> */
.L_x_1004:
[----:B------:R-:W-:Y:S05]  /*1c490*/  BSYNC B1 ;  /* 0x0000000000017941 */ /* 0x000fea0003800000 */
.L_x_1003:
        /* <DEDUP_REMOVED lines=10> */
.L_x_1006:
[----:B------:R-:W-:Y:S05]  /*1c540*/  BSYNC B1 ;  /* 0x0000000000017941 */ /* 0x000fea0003800000 */
.L_x_1005:
        /* <DEDUP_REMOVED lines=10> */
.L_x_1008:
[----:B------:R-:W-:Y:S05]  /*1c5f0*/  BSYNC B1 ;  /* 0x0000000000017941 */ /* 0x000fea0003800000 */
.L_x_1007:
        /* <DEDUP_REMOVED lines=10> */
.L_x_1010:
[----:B------:R-:W-:Y:S05]  /*1c6a0*/  BSYNC B1 ;  /* 0x0000000000017941 */ /* 0x000fea0003800000 */
.L_x_1009:
        /* <DEDUP_REMOVED lines=10> */
.L_x_1012:
[----:B------:R-:W-:Y:S05]  /*1c750*/  BSYNC B1 ;  /* 0x0000000000017941 */ /* 0x000fea0003800000 */
.L_x_1011:
        /* <DEDUP_REMOVED lines=10> */
.L_x_1014:
[----:B------:R-:W-:Y:S05]  /*1c800*/  BSYNC B1 ;  /* 0x0000000000017941 */ /* 0x000fea0003800000 */
.L_x_1013:
        /* <DEDUP_REMOVED lines=10> */
.L_x_1016:
[----:B------:R-:W-:Y:S05]  /*1c8b0*/  BSYNC B1 ;  /* 0x0000000000017941 */ /* 0x000fea0003800000 */
.L_x_1015:
        /* <DEDUP_REMOVED lines=10> */
.L_x_1018:
[----:B------:R-:W-:Y:S05]  /*1c960*/  BSYNC B1 ;  /* 0x0000000000017941 */ /* 0x000fea0003800000 */
.L_x_1017:
[----:B-----5:R-:W-:Y:S01]  /*1c970*/  IMAD.U32 R3, R19, 0x10000, RZ ;  /* 0x0001000013037824 */ /* 0x020fe200078e00ff */
[----:B------:R-:W-:Y:S03]  /*1c980*/  BSSY B1, `(.L_x_1019) ;  /* 0x0000009000017945 */ /* 0x000fe60003800000 */
[----:B------:R-:W-:-:S04]  /*1c990*/  FMUL R3, R3, R16 ;  /* 0x0000001003037220 */ /* 0x000fc80000400000 */
[----:B------:R-:W-:-:S05]  /*1c9a0*/  FFMA R3, R136, R2, R3 ;  /* 0x0000000288037223 */ /* 0x000fca0000000003 */
[----:B------:R-:W-:-:S05]  /*1c9b0*/  F2FP.BF16.F32.PACK_AB R3, RZ, R3 ;  /* 0x00000003ff03723e */ /* 0x000fca00000010ff */
[----:B------:R0:W-:Y:S01]  /*1c9c0*/  @P5 STG.E.U16 desc[UR36][R20.64+0x3c0], R3 ;  /* 0x0003c00314005986 */ /* 0x0001e2000c101524 */
[----:B------:R-:W-:-:S04]  /*1c9d0*/  ISETP.NE.AND P5, PT, R154, RZ, PT ;  /* 0x000000ff9a00720c */ /* 0x000fc80003fa5270 */
[----:B------:R-:W-:-:S13]  /*1c9e0*/  ISETP.GT.AND P5, PT, R0, 0x80, P5 ;  /* 0x000000800000780c */ /* 0x000fda0002fa4270 */
[----:B0-----:R-:W-:Y:S05]  /*1c9f0*/  @!P5 BRA `(.L_x_1020) ;  /* 0x000000000004d947 */ /* 0x001fea0003800000 */
[----:B------:R0:W5:Y:S02]  /*1ca00*/  LDG.E.LTC128B.U16 R19, desc[UR36][R10.64+0x3c2] ;  /* 0x0003c2240a137981 */ /* 0x000164000c1e1520 */
.L_x_1020:
[----:B------:R-:W-:Y:S05]  /*1ca10*/  BSYNC B1 ;  /* 0x0000000000017941 */ /* 0x000fea0003800000 */
.L_x_1019:
        /* <DEDUP_REMOVED lines=10> */
.L_x_1022:
[----:B------:R-:W-:Y:S05]  /*1cac0*/  BSYNC B1 ;  /* 0x0000000000017941 */ /* 0x000fea0003800000 */
.L_x_1021:
        /* <DEDUP_REMOVED lines=10> */
.L_x_1024:
[----:B------:R-:W-:Y:S05]  /*1cb70*/  BSYNC B1 ;  /* 0x0000000000017941 */ /* 0x000fea0003800000 */
.L_x_1023:
[----:B-----5:R-:W-:Y:S01]  /*1cb80*/  IMAD.U32 R3, R19, 0x10000, RZ ;  /* 0x0001000013037824 */ /* 0x020fe200078e00ff */
[----:B------:R-:W-:Y:S03]  /*1cb90*/  BSSY B1, `(.L_x_1025) ;  /* 0x0000008000017945 */ /* 0x000fe60003800000 */
[----:B------:R-:W-:-:S04]  /*1cba0*/  FMUL R4, R3, R16 ;  /* 0x0000001003047220 */ /* 0x000fc80000400000 */
[----:B------:R-:W-:-:S05]  /*1cbb0*/  FFMA R4, R139, R2, R4 ;  /* 0x000000028b047223 */ /* 0x000fca0000000004 */
[----:B------:R-:W-:-:S05]  /*1cbc0*/  F2FP.BF16.F32.PACK_AB R4, RZ, R4 ;  /* 0x00000004ff04723e */ /* 0x000fca00000010ff */
[----:B------:R0:W-:Y:S01]  /*1cbd0*/  @P5 STG.E.U16 desc[UR36][R22.64+0x3c2], R4 ;  /* 0x0003c20416005986 */ /* 0x0001e2000c101524 */
[----:B------:R-:W-:-:S13]  /*1cbe0*/  ISETP.GT.AND P5, PT, R0, 0x80, P6 ;  /* 0x000000800000780c */ /* 0x000fda00037a4270 */
[----:B0-----:R-:W-:Y:S05]  /*1cbf0*/  @!P5 BRA `(.L_x_1026) ;  /* 0x000000000004d947 */ /* 0x001fea0003800000 */
[----:B------:R0:W5:Y:S02]  /*1cc00*/  LDG.E.LTC128B.U16 R19, desc[UR36][R10.64+0x3d0] ;  /* 0x0003d0240a137981 */ /* 0x000164000c1e1520 */
.L_x_1026:
[----:B------:R-:W-:Y:S05]  /*1cc10*/  BSYNC B1 ;  /* 0x0000000000017941 */ /* 0x000fea0003800000 */
.L_x_1025:
        /* <DEDUP_REMOVED lines=9> */
.L_x_1028:
[----:B------:R-:W-:Y:S05]  /*1ccb0*/  BSYNC B1 ;  /* 0x0000000000017941 */ /* 0x000fea0003800000 */
.L_x_1027:
        /* <DEDUP_REMOVED lines=9> */
.L_x_1030:
[----:B------:R-:W-:Y:S05]  /*1cd50*/  BSYNC B1 ;  /* 0x0000000000017941 */ /* 0x000fea0003800000 */
.L_x_1029:
[----:B-----5:R-:W-:Y:S01]  /*1cd60*/  IMAD.U32 R3, R19, 0x10000, RZ ;  /* 0x0001000013037824 */ /* 0x020fe200078e00ff */
[----:B------:R-:W-:Y:S01]  /*1cd70*/  ISETP.GT.AND P4, PT, R0, 0x88, P4 ;  /* 0x000000880000780c */ /* 0x000fe20002784270 */
[----:B------:R-:W-:Y:S02]  /*1cd80*/  BSSY B1, `(.L_x_1031) ;  /* 0x0000007000017945 */ /* 0x000fe40003800000 */
[----:B------:R-:W-:-:S04]  /*1cd90*/  FMUL R3, R3, R16 ;  /* 0x0000001003037220 */ /* 0x000fc80000400000 */
[----:B------:R-:W-:-:S05]  /*1cda0*/  FFMA R3, R142, R2, R3 ;  /* 0x000000028e037223 */ /* 0x000fca0000000003 */
[----:B------:R-:W-:-:S05]  /*1cdb0*/  F2FP.BF16.F32.PACK_AB R3, RZ, R3 ;  /* 0x00000003ff03723e */ /* 0x000fca00000010ff */
[----:B------:R0:W-:Y:S01]  /*1cdc0*/  @P5 STG.E.U16 desc[UR36][R22.64+0x3d0], R3 ;  /* 0x0003d00316005986 */ /* 0x0001e2000c101524 */
[----:B------:R-:W-:Y:S05]  /*1cdd0*/  @!P4 BRA `(.L_x_1032) ;  /* 0x000000000004c947 */ /* 0x000fea0003800000 */
[----:B------:R0:W5:Y:S02]  /*1cde0*/  LDG.E.LTC128B.U16 R19, desc[UR36][R8.64+0x3d2] ;  /* 0x0003d22408137981 */ /* 0x000164000c1e1520 */
.L_x_1032:
[----:B------:R-:W-:Y:S05]  /*1cdf0*/  BSYNC B1 ;  /* 0x0000000000017941 */ /* 0x000fea0003800000 */
.L_x_1031:
[----:B0----5:R-:W-:Y:S01]  /*1ce00*/  IMAD.U32 R3, R19, 0x10000, RZ ;  /* 0x0001000013037824 */ /* 0x021fe200078e00ff */
        /* <DEDUP_REMOVED lines=8> */
.L_x_1034:
[----:B------:R-:W-:Y:S05]  /*1ce90*/  BSYNC B1 ;  /* 0x0000000000017941 */ /* 0x000fea0003800000 */
.L_x_1033:
        /* <DEDUP_REMOVED lines=9> */
.L_x_1036:
[----:B------:R-:W-:Y:S05]  /*1cf30*/  BSYNC B1 ;  /* 0x0000000000017941 */ /* 0x000fea0003800000 */
.L_x_1035:
        /* <DEDUP_REMOVED lines=9> */
.L_x_1038:
[----:B------:R-:W-:Y:S05]  /*1cfd0*/  BSYNC B1 ;  /* 0x0000000000017941 */ /* 0x000fea0003800000 */
.L_x_1037:
        /* <DEDUP_REMOVED lines=9> */
.L_x_1040:
[----:B------:R-:W-:Y:S05]  /*1d070*/  BSYNC B1 ;  /* 0x0000000000017941 */ /* 0x000fea0003800000 */
.L_x_1039:
        /* <DEDUP_REMOVED lines=9> */
.L_x_1042:
[----:B------:R-:W-:Y:S05]  /*1d110*/  BSYNC B1 ;  /* 0x0000000000017941 */ /* 0x000fea0003800000 */
.L_x_1041:
        /* <DEDUP_REMOVED lines=9> */
.L_x_1044:
[----:B------:R-:W-:Y:S05]  /*1d1b0*/  BSYNC B1 ;  /* 0x0000000000017941 */ /* 0x000fea0003800000 */
.L_x_1043:
        /* <DEDUP_REMOVED lines=9> */
.L_x_1046:
[----:B------:R-:W-:Y:S05]  /*1d250*/  BSYNC B1 ;  /* 0x0000000000017941 */ /* 0x000fea0003800000 */
.L_x_1045:
        /* <DEDUP_REMOVED lines=9> */
.L_x_1048:
[----:B------:R-:W-:Y:S05]  /*1d2f0*/  BSYNC B1 ;  /* 0x0000000000017941 */ /* 0x000fea0003800000 */
.L_x_1047:
[----:B------:R-:W-:Y:S05]  /*1d300*/  @!P0 BRA `(.L_x_1049) ;  /* 0x000000b400088947 */ /* 0x000fea0003800000 */
[----:B-----5:R-:W-:-:S04]  /*1d310*/  IMAD.U32 R19, R19, 0x10000, RZ ;  /* 0x0001000013137824 */ /* 0x020fc800078e00ff */
[----:B------:R-:W-:-:S04]  /*1d320*/  FMUL R0, R19, R16 ;  /* 0x0000001013007220 */ /* 0x000fc80000400000 */
[----:B------:R-:W-:-:S05]  /*1d330*/  FFMA R0, R151, R2, R0 ;  /* 0x0000000297007223 */ /* 0x000fca0000000000 */
[----:B------:R-:W-:-:S05]  /*1d340*/  F2FP.BF16.F32.PACK_AB R0, RZ, R0 ;  /* 0x00000000ff00723e */ /* 0x000fca00000010ff */
[----:B------:R0:W-:Y:S01]  /*1d350*/  STG.E.U16 desc[UR36][R22.64+0x3f2], R0 ;  /* 0x0003f20016007986 */ /* 0x0001e2000c101524 */
[----:B------:R-:W-:Y:S05]  /*1d360*/  BRA `(.L_x_1049) ;  /* 0x000000b000f07947 */ /* 0x000fea0003800000 */
.L_x_30:
[----:B---34-:R-:W2:Y:S01]  /*1d370*/  LDL.LU R235, [R1+0x484] ;  /* 0x0004840001eb7983 */ /* 0x018ea20000300800 */
[----:B------:R-:W-:-:S03]  /*1d380*/  ULDC.64 UR4, c[0x0][0x5c0] ;  /* 0x0001700000047ab9 */ /* 0x000fc60000000a00 */
[----:B------:R-:W3:Y:S04]  /*1d390*/  LDL.LU R234, [R1+0x488] ;  /* 0x0004880001ea7983 */ /* 0x000ee80000300800 */
[----:B------:R-:W4:Y:S04]  /*1d3a0*/  LDL.LU R233, [R1+0x48c] ;  /* 0x00048c0001e97983 */ /* 0x000f280000300800 */
[----:B------:R-:W5:Y:S04]  /*1d3b0*/  LDL.LU R9, [R1+0x490] ;  /* 0x0004900001097983 */ /* 0x000f680000300800 */
[----:B------:R-:W2:Y:S04]  /*1d3c0*/  LDL.LU R10, [R1+0x494] ;  /* 0x00049400010a7983 */ /* 0x000ea80000300800 */
[----:B------:R-:W5:Y:S04]  /*1d3d0*/  LDL.LU R11, [R1+0x498] ;  /* 0x00049800010b7983 */ /* 0x000f680000300800 */
[----:B------:R-:W3:Y:S04]  /*1d3e0*/  LDL.LU R12, [R1+0x49c] ;  /* 0x00049c00010c7983 */ /* 0x000ee80000300800 */
[----:B------:R-:W5:Y:S04]  /*1d3f0*/  LDL.LU R232, [R1+0x4a0] ;  /* 0x0004a00001e87983 */ /* 0x000f680000300800 */
        /* <DEDUP_REMOVED lines=78> */
[----:B------:R-:W5:Y:S01]  /*1d8e0*/  LDL.LU R153, [R1+0x5dc] ;  /* 0x0005dc0001997983 */ /* 0x000f620000300800 */
[----:B------:R-:W-:-:S03]  /*1d8f0*/  LEA R4, P0, R6, UR4, 0x1 ;  /* 0x0000000406047c11 */ /* 0x000fc6000f8008ff */
[----:B------:R-:W5:Y:S04]  /*1d900*/  LDL.LU R152, [R1+0x5e0] ;  /* 0x0005e00001987983 */ /* 0x000f680000300800 */
[----:B------:R-:W5:Y:S04]  /*1d910*/  LDL.LU R23, [R1+0x5e4] ;  /* 0x0005e40001177983 */ /* 0x000f680000300800 */
[----:B------:R-:W5:Y:S04]  /*1d920*/  LDL.LU R22, [R1+0x5e8] ;  /* 0x0005e80001167983 */ /* 0x000f680000300800 */
[----:B------:R-:W5:Y:S01]  /*1d930*/  LDL.LU R21, [R1+0x5ec] ;  /* 0x0005ec0001157983 */ /* 0x000f620000300800 */
[----:B------:R-:W-:-:S03]  /*1d940*/  LEA.HI.X R5, R6, UR5, R14, 0x1, P0 ;  /* 0x0000000506057c11 */ /* 0x000fc600080f0c0e */
[----:B------:R-:W5:Y:S04]  /*1d950*/  LDL.LU R20, [R1+0x5f0] ;  /* 0x0005f00001147983 */ /* 0x000f680000300800 */
[----:B------:R-:W5:Y:S04]  /*1d960*/  LDL.LU R19, [R1+0x5f4] ;  /* 0x0005f40001137983 */ /* 0x000f680000300800 */
[----:B------:R-:W5:Y:S04]  /*1d970*/  LDL.LU R15, [R1+0x5f8] ;  /* 0x0005f800010f7983 */ /* 0x000f680000300800 */
[----:B------:R-:W5:Y:S04]  /*1d980*/  LDL.LU R13, [R1+0x5fc] ;  /* 0x0005fc00010d7983 */ /* 0x000f680000300800 */
[----:B------:R-:W4:Y:S04]  /*1d990*/  LDL.LU R6, [R1+0x400] ;  /* 0x0004000001067983 */ /* 0x000f280000300800 */
[----:B------:R-:W2:Y:S04]  /*1d9a0*/  LDL.LU R7, [R1+0x408] ;  /* 0x0004080001077983 */ /* 0x000ea80000300800 */
[----:B------:R-:W5:Y:S01]  /*1d9b0*/  LDL.LU R14, [R1+0x480] ;  /* 0x00048000010e7983 */ /* 0x000f620000300800 */
[----:B----4-:R-:W-:-:S05]  /*1d9c0*/  FMUL R6, R6, R2 ;  /* 0x0000000206067220 */ /* 0x010fca0000400000 */
[----:B------:R-:W-:-:S05]  /*1d9d0*/  F2FP.BF16.F32.PACK_AB R6, RZ, R6 ;  /* 0x00000006ff06723e */ /* 0x000fca00000010ff */
[----:B------:R0:W-:Y:S04]  /*1d9e0*/  @P1 STG.E.U16 desc[UR36][R4.64], R6 ;  /* 0x0000000604001986 */ /* 0x0001e8000c101524 */
[----:B0-----:R-:W4:Y:S01]  /*1d9f0*/  LDL.LU R6, [R1+0x404] ;  /* 0x0004040001067983 */ /* 0x001f220000300800 */
[----:B------:R-:W-:Y:S01]  /*1da00*/  ISETP.GT.AND P2, PT, R3, 0x1, PT ;  /* 0x000000010300780c */ /* 0x000fe20003f44270 */
[----:B--2---:R-:W-:Y:S01]  /*1da10*/  FMUL R7, R7, R2 ;  /* 0x0000000207077220 */ /* 0x004fe20000400000 */
[----:B------:R-:W-:Y:S01]  /*1da20*/  USHF.L.U32 UR5, UR6, 0x4, URZ ;  /* 0x0000000406057899 */ /* 0x000fe2000800063f */
[C---:B------:R-:W-:Y:S01]  /*1da30*/  ISETP.GT.AND P1, PT, R0.reuse, 0x8, P5 ;  /* 0x000000080000780c */ /* 0x040fe20002f24270 */
[----:B------:R-:W-:Y:S01]  /*1da40*/  USHF.L.U64.HI UR4, UR6, 0x4, UR7 ;  /* 0x0000000406047899 */ /* 0x000fe20008010207 */
[----:B------:R-:W-:-:S02]  /*1da50*/  ISETP.GT.AND P0, PT, R0, RZ, P2 ;  /* 0x000000ff0000720c */ /* 0x000fc40001704270 */
[----:B------:R-:W-:-:S04]  /*1da60*/  F2FP.BF16.F32.PACK_AB R7, RZ, R7 ;  /* 0x00000007ff07723e */ /* 0x000fc800000010ff */
[----:B------:R-:W-:Y:S01]  /*1da70*/  PRMT R8, R7, 0x7610, R8 ;  /* 0x0000761007087816 */ /* 0x000fe20000000008 */
[----:B----4-:R-:W-:-:S05]  /*1da80*/  FMUL R6, R6, R2 ;  /* 0x0000000206067220 */ /* 0x010fca0000400000 */
[----:B------:R-:W-:-:S05]  /*1da90*/  F2FP.BF16.F32.PACK_AB R6, RZ, R6 ;  /* 0x00000006ff06723e */ /* 0x000fca00000010ff */
[----:B------:R0:W-:Y:S02]  /*1daa0*/  @P0 STG.E.U16 desc[UR36][R4.64+0x2], R6 ;  /* 0x0000020604000986 */ /* 0x0001e4000c101524 */
[----:B0-----:R-:W-:-:S04]  /*1dab0*/  IADD3 R6, P0, R4, UR5, RZ ;  /* 0x0000000504067c10 */ /* 0x001fc8000ff1e0ff */
[----:B------:R-:W-:-:S05]  /*1dac0*/  IADD3.X R7, R5, UR4, RZ, P0, !PT ;  /* 0x0000000405077c10 */ /* 0x000fca00087fe4ff */
[----:B------:R0:W-:Y:S04]  /*1dad0*/  @P1 STG.E.U16 desc[UR36][R6.64], R8 ;  /* 0x0000000806001986 */ /* 0x0001e8000c101524 */
[----:B0-----:R-:W2:Y:S01]  /*1dae0*/  LDL.LU R8, [R1+0x40c] ;  /* 0x00040c0001087983 */ /* 0x001ea20000300800 */
[----:B------:R-:W-:Y:S01]  /*1daf0*/  ISETP.GT.AND P0, PT, R0, 0x8, P2 ;  /* 0x000000080000780c */ /* 0x000fe20001704270 */
[----:B--2---:R-:W-:-:S05]  /*1db00*/  FMUL R8, R8, R2 ;  /* 0x0000000208087220 */ /* 0x004fca0000400000 */
[----:B------:R-:W-:-:S07]  /*1db10*/  F2FP.BF16.F32.PACK_AB R8, RZ, R8 ;  /* 0x00000008ff08723e */ /* 0x000fce00000010ff */
[----:B------:R0:W-:Y:S04]  /*1db20*/  @P0 STG.E.U16 desc[UR36][R6.64+0x2], R8 ;  /* 0x0000020806000986 */ /* 0x0001e8000c101524 */
[----:B0-----:R-:W2:Y:S01]  /*1db30*/  LDL.LU R8, [R1+0x410] ;  /* 0x0004100001087983 */ /* 0x001ea20000300800 */
[----:B------:R-:W-:-:S04]  /*1db40*/  ISETP.GT.AND P2, PT, R3, 0x8, PT ;  /* 0x000000080300780c */ /* 0x000fc80003f44270 */
[----:B------:R-:W-:Y:S01]  /*1db50*/  ISETP.GT.AND P0, PT, R0, RZ, P2 ;  /* 0x000000ff0000720c */ /* 0x000fe20001704270 */
        /* <DEDUP_REMOVED lines=10> */
[----:B------:R-:W-:Y:S01]  /*1dc00*/  ISETP.GT.AND P0, PT, R0, 0x8, P2 ;  /* 0x000000080000780c */ /* 0x000fe20001704270 */
        /* <DEDUP_REMOVED lines=137> */
[----:B------:R-:W-:Y:S01]  /*1e4a0*/  USHF.L.U32 UR11, UR6, 0x8, URZ ;  /* 0x00000008060b7899 */ /* 0x000fe2000800063f */
[C---:B------:R-:W-:Y:S01]  /*1e4b0*/  ISETP.GT.AND P2, PT, R3.reuse, 0x40, PT ;  /* 0x000000400300780c */ /* 0x040fe20003f44270 */
[----:B------:R-:W-:Y:S01]  /*1e4c0*/  USHF.L.U64.HI UR10, UR6, 0x8, UR7 ;  /* 0x00000008060a7899 */ /* 0x000fe20008010207 */
[C---:B------:R-:W-:Y:S01]  /*1e4d0*/  ISETP.GT.AND P1, PT, R3.reuse, 0x41, PT ;  /* 0x000000410300780c */ /* 0x040fe20003f24270 */
[-C--:B------:R-:W-:Y:S01]  /*1e4e0*/  FMUL R10, R10, R2.reuse ;  /* 0x000000020a0a7220 */ /* 0x080fe20000400000 */
[----:B---3--:R-:W-:Y:S01]  /*1e4f0*/  FMUL R12, R12, R2 ;  /* 0x000000020c0c7220 */ /* 0x008fe20000400000 */
[----:B------:R-:W-:-:S02]  /*1e500*/  ISETP.GT.AND P4, PT, R3, 0xe9, PT ;  /* 0x000000e90300780c */ /* 0x000fc40003f84270 */
[----:B------:R-:W-:Y:S02]  /*1e510*/  ISETP.GT.AND P3, PT, R3, 0xf1, PT ;  /* 0x000000f10300780c */ /* 0x000fe40003f64270 */
[----:B------:R-:W-:Y:S02]  /*1e520*/  F2FP.BF16.F32.PACK_AB R10, RZ, R10 ;  /* 0x0000000aff0a723e */ /* 0x000fe400000010ff */
[----:B------:R-:W-:Y:S01]  /*1e530*/  F2FP.BF16.F32.PACK_AB R12, RZ, R12 ;  /* 0x0000000cff0c723e */ /* 0x000fe200000010ff */
[----:B--2---:R-:W-:-:S05]  /*1e540*/  FMUL R8, R8, R2 ;  /* 0x0000000208087220 */ /* 0x004fca0000400000 */
[----:B------:R-:W-:-:S05]  /*1e550*/  F2FP.BF16.F32.PACK_AB R8, RZ, R8 ;  /* 0x00000008ff08723e */ /* 0x000fca00000010ff */
[----:B------:R5:W-:Y:S01]  /*1e560*/  @P0 STG.E.U16 desc[UR36][R6.64+0x72], R8 ;  /* 0x0000720806000986 */ /* 0x000be2000c101524 */
[----:B------:R-:W-:Y:S01]  /*1e570*/  ISETP.GT.AND P0, PT, R0, RZ, P2 ;  /* 0x000000ff0000720c */ /* 0x000fe20001704270 */
[----:B-----5:R-:W-:Y:S02]  /*1e580*/  FMUL R8, R14, R2 ;  /* 0x000000020e087220 */ /* 0x020fe40000400000 */
[----:B------:R-:W2:Y:S03]  /*1e590*/  LDL.LU R14, [R1+0x290] ;  /* 0x00029000010e7983 */ /* 0x000ea60000300800 */
[----:B------:R-:W-:-:S07]  /*1e5a0*/  F2FP.BF16.F32.PACK_AB R8, RZ, R8 ;  /* 0x00000008ff08723e */ /* 0x000fce00000010ff */
[----:B------:R0:W-:Y:S01]  /*1e5b0*/  @P0 STG.E.U16 desc[UR36][R4.64+0x80], R8 ;  /* 0x0000800804000986 */ /* 0x0001e2000c101524 */
[----:B------:R-:W-:Y:S01]  /*1e5c0*/  ISETP.GT.AND P0, PT, R0, RZ, P1 ;  /* 0x000000ff0000720c */ /* 0x000fe20000f04270 */
[----:B0-----:R-:W-:Y:S02]  /*1e5d0*/  FMUL R8, R235, R2 ;  /* 0x00000002eb087220 */ /* 0x001fe40000400000 */
[----:B------:R-:W3:Y:S03]  /*1e5e0*/  LDL.LU R235, [R1+0x294] ;  /* 0x0002940001eb7983 */ /* 0x000ee60000300800 */
[----:B------:R-:W-:-:S07]  /*1e5f0*/  F2FP.BF16.F32.PACK_AB R8, RZ, R8 ;  /* 0x00000008ff08723e */ /* 0x000fce00000010ff */
[----:B------:R0:W-:Y:S01]  /*1e600*/  @P0 STG.E.U16 desc[UR36][R4.64+0x82], R8 ;  /* 0x0000820804000986 */ /* 0x0001e2000c101524 */
[----:B------:R-:W-:Y:S02]  /*1e610*/  ISETP.GT.AND P0, PT, R0, 0x8, P2 ;  /* 0x000000080000780c */ /* 0x000fe40001704270 */
[----:B------:R-:W-:Y:S01]  /*1e620*/  ISETP.GT.AND P2, PT, R3, 0x48, PT ;  /* 0x000000480300780c */ /* 0x000fe20003f44270 */
[----:B0-----:R-:W-:Y:S02]  /*1e630*/  FMUL R8, R234, R2 ;  /* 0x00000002ea087220 */ /* 0x001fe40000400000 */
[----:B------:R-:W4:Y:S03]  /*1e640*/  LDL.LU R234, [R1+0x298] ;  /* 0x0002980001ea7983 */ /* 0x000f260000300800 */
[----:B------:R-:W-:-:S05]  /*1e650*/  F2FP.BF16.F32.PACK_AB R8, RZ, R8 ;  /* 0x00000008ff08723e */ /* 0x000fca00000010ff */
[----:B------:R0:W-:Y:S01]  /*1e660*/  @P0 STG.E.U16 desc[UR36][R6.64+0x80], R8 ;  /* 0x0000800806000986 */ /* 0x0001e2000c101524 */
[----:B------:R-:W-:Y:S02]  /*1e670*/  ISETP.GT.AND P0, PT, R0, 0x8, P1 ;  /* 0x000000080000780c */ /* 0x000fe40000f04270 */
[----:B------:R-:W-:Y:S01]  /*1e680*/  ISETP.GT.AND P1, PT, R3, 0x49, PT ;  /* 0x000000490300780c */ /* 0x000fe20003f24270 */
[----:B0-----:R-:W-:Y:S02]  /*1e690*/  FMUL R8, R233, R2 ;  /* 0x00000002e9087220 */ /* 0x001fe40000400000 */
[----:B------:R-:W5:Y:S03]  /*1e6a0*/  LDL.LU R233, [R1+0x29c] ;  /* 0x00029c0001e97983 */ /* 0x000f660000300800 */
[----:B------:R-:W-:-:S05]  /*1e6b0*/  F2FP.BF16.F32.PACK_AB R8, RZ, R8 ;  /* 0x00000008ff08723e */ /* 0x000fca00000010ff */
[----:B------:R0:W-:Y:S01]  /*1e6c0*/  @P0 STG.E.U16 desc[UR36][R6.64+0x82], R8 ;  /* 0x0000820806000986 */ /* 0x0001e2000c101524 */
[----:B------:R-:W-:Y:S01]  /*1e6d0*/  ISETP.GT.AND P0, PT, R0, RZ, P2 ;  /* 0x000000ff0000720c */ /* 0x000fe20001704270 */
[----:B0-----:R-:W-:-:S05]  /*1e6e0*/  FMUL R8, R9, R2 ;  /* 0x0000000209087220 */ /* 0x001fca0000400000 */
[----:B------:R-:W-:-:S07]  /*1e6f0*/  F2FP.BF16.F32.PACK_AB R8, RZ, R8 ;  /* 0x00000008ff08723e */ /* 0x000fce00000010ff */
[----:B------:R0:W-:Y:S02]  /*1e700*/  @P0 STG.E.U16 desc[UR36][R4.64+0x90], R8 ;  /* 0x0000900804000986 */ /* 0x0001e4000c101524 */
[----:B0-----:R-:W-:-:S04]  /*1e710*/  IADD3 R8, P0, R4, UR11, RZ ;  /* 0x0000000b04087c10 */ /* 0x001fc8000ff1e0ff */
[----:B------:R-:W-:Y:S02]  /*1e720*/  IADD3.X R9, R5, UR10, RZ, P0, !PT ;  /* 0x0000000a05097c10 */ /* 0x000fe400087fe4ff */
[----:B------:R-:W-:-:S13]  /*1e730*/  ISETP.GT.AND P0, PT, R0, RZ, P1 ;  /* 0x000000ff0000720c */ /* 0x000fda0000f04270 */
[----:B------:R0:W-:Y:S01]  /*1e740*/  @P0 STG.E.U16 desc[UR36][R4.64+0x92], R10 ;  /* 0x0000920a04000986 */ /* 0x0001e2000c101524 */
[----:B------:R-:W-:Y:S02]  /*1e750*/  ISETP.GT.AND P0, PT, R0, 0x8, P2 ;  /* 0x000000080000780c */ /* 0x000fe40001704270 */
[----:B------:R-:W-:Y:S01]  /*1e760*/  ISETP.GT.AND P2, PT, R3, 0x50, PT ;  /* 0x000000500300780c */ /* 0x000fe20003f44270 */
[----:B0-----:R-:W-:-:S05]  /*1e770*/  FMUL R10, R11, R2 ;  /* 0x000000020b0a7220 */ /* 0x001fca0000400000 */
[----:B------:R-:W-:-:S05]  /*1e780*/  F2FP.BF16.F32.PACK_AB R10, RZ, R10 ;  /* 0x0000000aff0a723e */ /* 0x000fca00000010ff */
[----:B------:R0:W-:Y:S02]  /*1e790*/  @P0 STG.E.U16 desc[UR36][R6.64+0x90], R10 ;  /* 0x0000900a06000986 */ /* 0x0001e4000c101524 */
[----:B0-----:R-:W-:-:S04]  /*1e7a0*/  IADD3 R10, P0, R8, UR5, RZ ;  /* 0x00000005080a7c10 */ /* 0x001fc8000ff1e0ff */
[----:B------:R-:W-:Y:S02]  /*1e7b0*/  IADD3.X R11, R9, UR4, RZ, P0, !PT ;  /* 0x00000004090b7c10 */ /* 0x000fe400087fe4ff */
[----:B------:R-:W-:Y:S02]  /*1e7c0*/  ISETP.GT.AND P0, PT, R0, 0x8, P1 ;  /* 0x000000080000780c */ /* 0x000fe40000f04270 */
[----:B------:R-:W-:-:S11]  /*1e7d0*/  ISETP.GT.AND P1, PT, R3, 0x51, PT ;  /* 0x000000510300780c */ /* 0x000fd60003f24270 */
[----:B------:R0:W-:Y:S01]  /*1e7e0*/  @P0 STG.E.U16 desc[UR36][R6.64+0x92], R12 ;  /* 0x0000920c06000986 */ /* 0x0001e2000c101524 */
[----:B------:R-:W-:Y:S01]  /*1e7f0*/  ISETP.GT.AND P0, PT, R0, RZ, P2 ;  /* 0x000000ff0000720c */ /* 0x000fe20001704270 */
[----:B0-----:R-:W-:Y:S02]  /*1e800*/  FMUL R12, R232, R2 ;  /* 0x00000002e80c7220 */ /* 0x001fe40000400000 */
[----:B------:R-:W5:Y:S03]  /*1e810*/  LDL.LU R232, [R1+0x2a0] ;  /* 0x0002a00001e87983 */ /* 0x000f660000300800 */
[----:B------:R-:W-:-:S07]  /*1e820*/  F2FP.BF16.F32.PACK_AB R12, RZ, R12 ;  /* 0x0000000cff0c723e */ /* 0x000fce00000010ff */
[----:B------:R0:W-:Y:S01]  /*1e830*/  @P0 STG.E.U16 desc[UR36][R4.64+0xa0], R12 ;  /* 0x0000a00c04000986 */ /* 0x0001e2000c101524 */
[----:B------:R-:W-:Y:S01]  /*1e840*/  ISETP.GT.AND P0, PT, R0, RZ, P1 ;  /* 0x000000ff0000720c */ /* 0x000fe20000f04270 */
[----:B0-----:R-:W-:Y:S02]  /*1e850*/  FMUL R12, R231, R2 ;  /* 0x00000002e70c7220 */ /* 0x001fe40000400000 */
[----:B------:R-:W5:Y:S03]  /*1e860*/  LDL.LU R231, [R1+0x2a4] ;  /* 0x0002a40001e77983 */ /* 0x000f660000300800 */
[----:B------:R-:W-:-:S07]  /*1e870*/  F2FP.BF16.F32.PACK_AB R12, RZ, R12 ;  /* 0x0000000cff0c723e */ /* 0x000fce00000010ff */
[----:B------:R0:W-:Y:S01]  /*1e880*/  @P0 STG.E.U16 desc[UR36][R4.64+0xa2], R12 ;  /* 0x0000a20c04000986 */ /* 0x0001e2000c101524 */
[----:B------:R-:W-:Y:S02]  /*1e890*/  ISETP.GT.AND P0, PT, R0, 0x8, P2 ;  /* 0x000000080000780c */ /* 0x000fe40001704270 */
[----:B------:R-:W-:Y:S01]  /*1e8a0*/  ISETP.GT.AND P2, PT, R3, 0x58, PT ;  /* 0x000000580300780c */ /* 0x000fe20003f44270 */
[----:B0-----:R-:W-:Y:S02]  /*1e8b0*/  FMUL R12, R230, R2 ;  /* 0x00000002e60c7220 */ /* 0x001fe40000400000 */
[----:B------:R-:W5:Y:S03]  /*1e8c0*/  LDL.LU R230, [R1+0x2a8] ;  /* 0x0002a80001e67983 */ /* 0x000f660000300800 */
        /* <DEDUP_REMOVED lines=414> */
[----:B------:R-:W-:Y:S01]  /*202b0*/  ISETP.GT.AND P0, PT, R0, 0x8, P1 ;  /* 0x000000080000780c */ /* 0x000fe20000f04270 */
[----:B0-----:R-:W-:-:S05]  /*202c0*/  FMUL R12, R154, R2 ;  /* 0x000000029a0c7220 */ /* 0x001fca0000400000 */
[----:B------:R-:W-:-:S07]  /*202d0*/  F2FP.BF16.F32.PACK_AB R12, RZ, R12 ;  /* 0x0000000cff0c723e */ /* 0x000fce00000010ff */
[----:B------:R0:W-:Y:S01]  /*202e0*/  @P0 STG.E.U16 desc[UR36][R6.64+0x1d0], R12 ;  /* 0x0001d00c06000986 */ /* 0x0001e2000c101524 */
[----:B------:R-:W-:Y:S01]  /*202f0*/  ISETP.GT.AND P0, PT, R0, 0x8, P4 ;  /* 0x000000080000780c */ /* 0x000fe20002704270 */
[----:B0-----:R-:W-:-:S05]  /*20300*/  FMUL R12, R153, R2 ;  /* 0x00000002990c7220 */ /* 0x001fca0000400000 */
[----:B------:R-:W-:-:S07]  /*20310*/  F2FP.BF16.F32.PACK_AB R12, RZ, R12 ;  /* 0x0000000cff0c723e */ /* 0x000fce00000010ff */
[----:B------:R0:W-:Y:S01]  /*20320*/  @P0 STG.E.U16 desc[UR36][R6.64+0x1d2], R12 ;  /* 0x0001d20c06000986 */ /* 0x0001e2000c101524 */
[----:B------:R-:W-:-:S04]  /*20330*/  ISETP.GT.AND P0, PT, R3, 0xf0, PT ;  /* 0x000000f00300780c */ /* 0x000fc80003f04270 */
[----:B------:R-:W-:Y:S01]  /*20340*/  ISETP.GT.AND P1, PT, R0, RZ, P0 ;  /* 0x000000ff0000720c */ /* 0x000fe20000724270 */
[----:B0-----:R-:W-:-:S05]  /*20350*/  FMUL R12, R152, R2 ;  /* 0x00000002980c7220 */ /* 0x001fca0000400000 */
[----:B------:R-:W-:-:S07]  /*20360*/  F2FP.BF16.F32.PACK_AB R12, RZ, R12 ;  /* 0x0000000cff0c723e */ /* 0x000fce00000010ff */
[----:B------:R0:W-:Y:S01]  /*20370*/  @P1 STG.E.U16 desc[UR36][R4.64+0x1e0], R12 ;  /* 0x0001e00c04001986 */ /* 0x0001e2000c101524 */
[----:B------:R-:W-:Y:S01]  /*20380*/  ISETP.GT.AND P1, PT, R0, RZ, P3 ;  /* 0x000000ff0000720c */ /* 0x000fe20001f24270 */
[----:B0-----:R-:W-:-:S05]  /*20390*/  FMUL R12, R23, R2 ;  /* 0x00000002170c7220 */ /* 0x001fca0000400000 */
        /* <DEDUP_REMOVED lines=10> */
[----:B------:R-:W-:Y:S01]  /*20440*/  ISETP.GT.AND P1, PT, R0, RZ, P2 ;  /* 0x000000ff0000720c */ /* 0x000fe20001724270 */
        /* <DEDUP_REMOVED lines=13> */
[----:B0-----:R-:W-:Y:S02]  /*20520*/  FMUL R12, R13, R2 ;  /* 0x000000020d0c7220 */ /* 0x001fe40000400000 */
[----:B------:R-:W5:Y:S04]  /*20530*/  LDL.LU R13, [R1+0x3d8] ;  /* 0x0003d800010d7983 */ /* 0x000f680000300800 */
[----:B------:R-:W5:Y:S01]  /*20540*/  LDL.LU R154, [R1+0x3dc] ;  /* 0x0003dc00019a7983 */ /* 0x000f620000300800 */
[----:B------:R-:W-:-:S03]  /*20550*/  F2FP.BF16.F32.PACK_AB R12, RZ, R12 ;  /* 0x0000000cff0c723e */ /* 0x000fc600000010ff */
        /* <DEDUP_REMOVED lines=211> */
[----:B------:R-:W-:Y:S02]  /*21290*/  ISETP.GT.AND P5, PT, R0, 0x88, P6 ;  /* 0x000000880000780c */ /* 0x000fe400037a4270 */
[----:B------:R-:W-:Y:S01]  /*212a0*/  ISETP.GT.AND P6, PT, R3, 0x48, PT ;  /* 0x000000480300780c */ /* 0x000fe20003fc4270 */
[----:B--2---:R-:W-:-:S05]  /*212b0*/  FMUL R12, R12, R2 ;  /* 0x000000020c0c7220 */ /* 0x004fca0000400000 */
[----:B------:R-:W-:-:S05]  /*212c0*/  F2FP.BF16.F32.PACK_AB R12, RZ, R12 ;  /* 0x0000000cff0c723e */ /* 0x000fca00000010ff */
[----:B------:R0:W-:Y:S01]  /*212d0*/  @P5 STG.E.U16 desc[UR36][R10.64+0x82], R12 ;  /* 0x0000820c0a005986 */ /* 0x0001e2000c101524 */
[----:B------:R-:W-:Y:S02]  /*212e0*/  ISETP.GT.AND P5, PT, R0, 0x80, P6 ;  /* 0x000000800000780c */ /* 0x000fe400037a4270 */
[----:B------:R-:W-:Y:S01]  /*212f0*/  ISETP.GT.AND P6, PT, R3, 0x49, PT ;  /* 0x000000490300780c */ /* 0x000fe20003fc4270 */
[----:B0-----:R-:W-:-:S05]  /*21300*/  FMUL R12, R14, R2 ;  /* 0x000000020e0c7220 */ /* 0x001fca0000400000 */
[----:B------:R-:W-:-:S05]  /*21310*/  F2FP.BF16.F32.PACK_AB R12, RZ, R12 ;  /* 0x0000000cff0c723e */ /* 0x000fca00000010ff */
[----:B------:R3:W-:Y:S01]  /*21320*/  @P5 STG.E.U16 desc[UR36][R8.64+0x90], R12 ;  /* 0x0000900c08005986 */ /* 0x0007e2000c101524 */
[----:B------:R-:W-:Y:S01]  /*21330*/  ISETP.GT.AND P5, PT, R0, 0x80, P6 ;  /* 0x000000800000780c */ /* 0x000fe200037a4270 */
[----:B---3--:R-:W-:Y:S02]  /*21340*/  FMUL R12, R235, R2 ;  /* 0x00000002eb0c7220 */ /* 0x008fe40000400000 */
[----:B------:R-:W2:Y:S03]  /*21350*/  LDL.LU R235, [R1+0xac] ;  /* 0x0000ac0001eb7983 */ /* 0x000ea60000300800 */
[----:B------:R-:W-:-:S07]  /*21360*/  F2FP.BF16.F32.PACK_AB R12, RZ, R12 ;  /* 0x0000000cff0c723e */ /* 0x000fce00000010ff */
[----:B------:R4:W-:Y:S01]  /*21370*/  @P5 STG.E.U16 desc[UR36][R8.64+0x92], R12 ;  /* 0x0000920c08005986 */ /* 0x0009e2000c101524 */
[----:B------:R-:W-:-:S04]  /*21380*/  ISETP.GT.AND P5, PT, R3, 0x48, PT ;  /* 0x000000480300780c */ /* 0x000fc80003fa4270 */
[----:B------:R-:W-:Y:S01]  /*21390*/  ISETP.GT.AND P5, PT, R0, 0x88, P5 ;  /* 0x000000880000780c */ /* 0x000fe20002fa4270 */
[----:B----4-:R-:W-:Y:S02]  /*213a0*/  FMUL R12, R234, R2 ;  /* 0x00000002ea0c7220 */ /* 0x010fe40000400000 */
[----:B------:R-:W3:Y:S03]  /*213b0*/  LDL.LU R234, [R1+0xb0] ;  /* 0x0000b00001ea7983 */ /* 0x000ee60000300800 */
[----:B------:R-:W-:-:S07]  /*213c0*/  F2FP.BF16.F32.PACK_AB R12, RZ, R12 ;  /* 0x0000000cff0c723e */ /* 0x000fce00000010ff */
[----:B------:R5:W-:Y:S01]  /*213d0*/  @P5 STG.E.U16 desc[UR36][R10.64+0x90], R12 ;  /* 0x0000900c0a005986 */ /* 0x000be2000c101524 */
[----:B------:R-:W-:Y:S02]  /*213e0*/  ISETP.GT.AND P5, PT, R0, 0x88, P6 ;  /* 0x000000880000780c */ /* 0x000fe400037a4270 */
[----:B------:R-:W-:Y:S01]  /*213f0*/  ISETP.GT.AND P6, PT, R3, 0x50, PT ;  /* 0x000000500300780c */ /* 0x000fe20003fc4270 */
[----:B-----5:R-:W-:Y:S02]  /*21400*/  FMUL R12, R233, R2 ;  /* 0x00000002e90c7220 */ /* 0x020fe40000400000 */
        /* <DEDUP_REMOVED lines=9> */
[----:B------:R-:W-:Y:S01]  /*214a0*/  ISETP.GT.AND P5, PT, R0, 0x80, P6 ;  /* 0x000000800000780c */ /* 0x000fe200037a4270 */
[----:B0-----:R-:W-:Y:S02]  /*214b0*/  FMUL R12, R231, R2 ;  /* 0x00000002e70c7220 */ /* 0x001fe40000400000 */
[----:B------:R-:W5:Y:S03]  /*214c0*/  LDL.LU R231, [R1+0xbc] ;  /* 0x0000bc0001e77983 */ /* 0x000f660000300800 */
[----:B------:R-:W-:-:S07]  /*214d0*/  F2FP.BF16.F32.PACK_AB R12, RZ, R12 ;  /* 0x0000000cff0c723e */ /* 0x000fce00000010ff */
[----:B------:R0:W-:Y:S01]  /*214e0*/  @P5 STG.E.U16 desc[UR36][R8.64+0xa2], R12 ;  /* 0x0000a20c08005986 */ /* 0x0001e2000c101524 */
[----:B------:R-:W-:-:S04]  /*214f0*/  ISETP.GT.AND P5, PT, R3, 0x50, PT ;  /* 0x000000500300780c */ /* 0x000fc80003fa4270 */
[----:B------:R-:W-:Y:S01]  /*21500*/  ISETP.GT.AND P5, PT, R0, 0x88, P5 ;  /* 0x000000880000780c */ /* 0x000fe20002fa4270 */
        /* <DEDUP_REMOVED lines=219> */
[-C--:B0-----:R-:W-:Y:S01]  /*222c0*/  FMUL R12, R192, R2.reuse ;  /* 0x00000002c00c7220 */ /* 0x081fe20000400000 */
[----:B------:R-:W-:Y:S01]  /*222d0*/  FMUL R13, R13, R2 ;  /* 0x000000020d0d7220 */ /* 0x000fe20000400000 */
        /* <DEDUP_REMOVED lines=27> */
[----:B0-----:R-:W-:Y:S01]  /*22490*/  FMUL R12, R187, R2 ;  /* 0x00000002bb0c7220 */ /* 0x001fe20000400000 */
[----:B------:R-:W-:Y:S01]  /*224a0*/  F2FP.BF16.F32.PACK_AB R13, RZ, R13 ;  /* 0x0000000dff0d723e */ /* 0x000fe200000010ff */
        /* <DEDUP_REMOVED lines=87> */
[----:B0-----:R-:W-:Y:S01]  /*22a20*/  FMUL R12, R172, R2 ;  /* 0x00000002ac0c7220 */ /* 0x001fe20000400000 */
[----:B------:R-:W-:Y:S01]  /*22a30*/  F2FP.BF16.F32.PACK_AB R14, RZ, R14 ;  /* 0x0000000eff0e723e */ /* 0x000fe200000010ff */
        /* <DEDUP_REMOVED lines=27> */
[-C--:B0-----:R-:W-:Y:S01]  /*22bf0*/  FMUL R12, R167, R2.reuse ;  /* 0x00000002a70c7220 */ /* 0x081fe20000400000 */
[----:B------:R-:W-:Y:S01]  /*22c00*/  FMUL R21, R21, R2 ;  /* 0x0000000215157220 */ /* 0x000fe20000400000 */
        /* <DEDUP_REMOVED lines=29> */
[-C--:B0-----:R-:W-:Y:S01]  /*22de0*/  FMUL R12, R162, R2.reuse ;  /* 0x00000002a20c7220 */ /* 0x081fe20000400000 */
[----:B------:R-:W-:Y:S01]  /*22df0*/  FMUL R20, R20, R2 ;  /* 0x0000000214147220 */ /* 0x000fe20000400000 */
        /* <DEDUP_REMOVED lines=39> */
[C---:B------:R-:W-:Y:S01]  /*23070*/  ISETP.GT.AND P5, PT, R0.reuse, 0x80, P4 ;  /* 0x000000800000780c */ /* 0x040fe200027a4270 */
[----:B0-----:R-:W-:Y:S01]  /*23080*/  FMUL R12, R155, R2 ;  /* 0x000000029b0c7220 */ /* 0x001fe20000400000 */
[----:B------:R-:W-:Y:S01]  /*23090*/  ISETP.GT.AND P4, PT, R0, 0x88, P4 ;  /* 0x000000880000780c */ /* 0x000fe20002784270 */
[----:B------:R-:W5:Y:S03]  /*230a0*/  LDL.LU R155, [R1+0x1ec] ;  /* 0x0001ec00019b7983 */ /* 0x000f660000300800 */
[----:B------:R-:W-:-:S07]  /*230b0*/  F2FP.BF16.F32.PACK_AB R12, RZ, R12 ;  /* 0x0000000cff0c723e */ /* 0x000fce00000010ff */
[----:B------:R0:W-:Y:S01]  /*230c0*/  @P5 STG.E.U16 desc[UR36][R8.64+0x1d2], R12 ;  /* 0x0001d20c08005986 */ /* 0x0001e2000c101524 */
[----:B------:R-:W-:Y:S01]  /*230d0*/  ISETP.GT.AND P5, PT, R0, 0x88, P6 ;  /* 0x000000880000780c */ /* 0x000fe200037a4270 */
[----:B0-----:R-:W-:-:S12]  /*230e0*/  FMUL R12, R154, R2 ;  /* 0x000000029a0c7220 */ /* 0x001fd80000400000 */
[----:B------:R0:W-:Y:S01]  /*230f0*/  @P5 STG.E.U16 desc[UR36][R10.64+0x1d0], R13 ;  /* 0x0001d00d0a005986 */ /* 0x0001e2000c101524 */
[----:B------:R-:W-:-:S03]  /*23100*/  F2FP.BF16.F32.PACK_AB R12, RZ, R12 ;  /* 0x0000000cff0c723e */ /* 0x000fc600000010ff */
[----:B------:R-:W5:Y:S01]  /*23110*/  LDL.LU R154, [R1+0x1f0] ;  /* 0x0001f000019a7983 */ /* 0x000f620000300800 */
[----:B------:R-:W-:-:S03]  /*23120*/  ISETP.GT.AND P5, PT, R0, 0x80, P0 ;  /* 0x000000800000780c */ /* 0x000fc600007a4270 */
[----:B------:R1:W-:Y:S01]  /*23130*/  @P4 STG.E.U16 desc[UR36][R10.64+0x1d2], R12 ;  /* 0x0001d20c0a004986 */ /* 0x0003e2000c101524 */
[C---:B------:R-:W-:Y:S02]  /*23140*/  ISETP.GT.AND P4, PT, R0.reuse, 0x80, P3 ;  /* 0x000000800000780c */ /* 0x040fe40001f84270 */
[----:B------:R-:W-:Y:S01]  /*23150*/  ISETP.GT.AND P0, PT, R0, 0x88, P0 ;  /* 0x000000880000780c */ /* 0x000fe20000704270 */
[-C--:B0-----:R-:W-:Y:S01]  /*23160*/  FMUL R13, R152, R2.reuse ;  /* 0x00000002980d7220 */ /* 0x081fe20000400000 */
[----:B------:R-:W5:Y:S01]  /*23170*/  LDL.LU R153, [R1+0x1f4] ;  /* 0x0001f40001997983 */ /* 0x000f620000300800 */
[----:B-1----:R-:W-:-:S03]  /*23180*/  FMUL R12, R23, R2 ;  /* 0x00000002170c7220 */ /* 0x002fc60000400000 */
[----:B------:R-:W-:Y:S01]  /*23190*/  F2FP.BF16.F32.PACK_AB R13, RZ, R13 ;  /* 0x0000000dff0d723e */ /* 0x000fe200000010ff */
[----:B------:R0:W-:Y:S01]  /*231a0*/  @P5 STG.E.U16 desc[UR36][R8.64+0x1e0], R14 ;  /* 0x0001e00e08005986 */ /* 0x0001e2000c101524 */
[----:B------:R-:W-:-:S03]  /*231b0*/  F2FP.BF16.F32.PACK_AB R12, RZ, R12 ;  /* 0x0000000cff0c723e */ /* 0x000fc600000010ff */
[----:B------:R1:W-:Y:S01]  /*231c0*/  @P4 STG.E.U16 desc[UR36][R8.64+0x1e2], R13 ;  /* 0x0001e20d08004986 */ /* 0x0003e2000c101524 */
[----:B------:R-:W-:-:S03]  /*231d0*/  ISETP.GT.AND P3, PT, R0, 0x88, P3 ;  /* 0x000000880000780c */ /* 0x000fc60001f64270 */
[----:B------:R2:W-:Y:S01]  /*231e0*/  @P0 STG.E.U16 desc[UR36][R10.64+0x1e0], R12 ;  /* 0x0001e00c0a000986 */ /* 0x0005e2000c101524 */
[C---:B------:R-:W-:Y:S02]  /*231f0*/  ISETP.GT.AND P0, PT, R0.reuse, 0x80, P2 ;  /* 0x000000800000780c */ /* 0x040fe40001704270 */
[C---:B------:R-:W-:Y:S01]  /*23200*/  ISETP.GT.AND P4, PT, R0.reuse, 0x80, P1 ;  /* 0x000000800000780c */ /* 0x040fe20000f84270 */
[----:B------:R-:W5:Y:S01]  /*23210*/  LDL.LU R152, [R1+0x1f8] ;  /* 0x0001f80001987983 */ /* 0x000f620000300800 */
[----:B0-----:R-:W-:Y:S02]  /*23220*/  F2FP.BF16.F32.PACK_AB R14, RZ, R21 ;  /* 0x00000015ff0e723e */ /* 0x001fe400000010ff */
[----:B------:R-:W-:Y:S01]  /*23230*/  ISETP.GT.AND P2, PT, R0, 0x88, P2 ;  /* 0x000000880000780c */ /* 0x000fe20001744270 */
[----:B------:R-:W5:Y:S01]  /*23240*/  LDL.LU R23, [R1+0x1fc] ;  /* 0x0001fc0001177983 */ /* 0x000f620000300800 */
[----:B-1----:R-:W-:Y:S02]  /*23250*/  F2FP.BF16.F32.PACK_AB R13, RZ, R20 ;  /* 0x00000014ff0d723e */ /* 0x002fe400000010ff */
[----:B--2---:R-:W-:Y:S01]  /*23260*/  F2FP.BF16.F32.PACK_AB R12, RZ, R19 ;  /* 0x00000013ff0c723e */ /* 0x004fe200000010ff */
[----:B------:R-:W2:Y:S01]  /*23270*/  LDL.LU R21, [R1+0xa8] ;  /* 0x0000a80001157983 */ /* 0x000ea20000300800 */
[----:B------:R-:W-:-:S02]  /*23280*/  PRMT R19, R14, 0x7610, R19 ;  /* 0x000076100e137816 */ /* 0x000fc40000000013 */
[----:B------:R-:W-:Y:S01]  /*23290*/  F2FP.BF16.F32.PACK_AB R14, RZ, R15 ;  /* 0x0000000fff0e723e */ /* 0x000fe200000010ff */
[----:B------:R-:W3:Y:S04]  /*232a0*/  LDL.LU R20, [R1+0xa4] ;  /* 0x0000a40001147983 */ /* 0x000ee80000300800 */
[----:B------:R0:W-:Y:S01]  /*232b0*/  @P3 STG.E.U16 desc[UR36][R10.64+0x1e2], R19 ;  /* 0x0001e2130a003986 */ /* 0x0001e2000c101524 */
[----:B------:R-:W-:-:S03]  /*232c0*/  ISETP.GT.AND P1, PT, R0, 0x88, P1 ;  /* 0x000000880000780c */ /* 0x000fc60000f24270 */
[----:B------:R1:W-:Y:S04]  /*232d0*/  @P0 STG.E.U16 desc[UR36][R8.64+0x1f0], R13 ;  /* 0x0001f00d08000986 */ /* 0x0003e8000c101524 */
[----:B------:R4:W-:Y:S04]  /*232e0*/  @P4 STG.E.U16 desc[UR36][R8.64+0x1f2], R12 ;  /* 0x0001f20c08004986 */ /* 0x0009e8000c101524 */
[----:B0-----:R-:W5:Y:S01]  /*232f0*/  LDL.LU R19, [R1+0xa0] ;  /* 0x0000a00001137983 */ /* 0x001f620000300800 */
[----:B-1----:R-:W-:-:S03]  /*23300*/  F2FP.BF16.F32.PACK_AB R13, RZ, R22 ;  /* 0x00000016ff0d723e */ /* 0x002fc600000010ff */
[----:B------:R0:W-:Y:S04]  /*23310*/  @P2 STG.E.U16 desc[UR36][R10.64+0x1f0], R14 ;  /* 0x0001f00e0a002986 */ /* 0x0001e8000c101524 */
[----:B----4-:R-:W4:Y:S01]  /*23320*/  LDL.LU R12, [R1] ;  /* 0x00000000010c7983 */ /* 0x010f220000300800 */
[----:B------:R-:W-:-:S03]  /*23330*/  PRMT R15, R13, 0x7610, R15 ;  /* 0x000076100d0f7816 */ /* 0x000fc6000000000f */
[----:B0-----:R-:W2:Y:S04]  /*23340*/  LDL.LU R14, [R1+0x4] ;  /* 0x00000400010e7983 */ /* 0x001ea80000300800 */
[----:B------:R-:W3:Y:S04]  /*23350*/  LDL.LU R22, [R1+0x9c] ;  /* 0x00009c0001167983 */ /* 0x000ee80000300800 */
[----:B------:R-:W5:Y:S04]  /*23360*/  LDL.LU R13, [R1+0x8] ;  /* 0x00000800010d7983 */ /* 0x000f680000300800 */
[----:B------:R0:W-:Y:S04]  /*23370*/  @P1 STG.E.U16 desc[UR36][R10.64+0x1f2], R15 ;  /* 0x0001f20f0a001986 */ /* 0x0001e8000c101524 */
[----:B0-----:R-:W3:Y:S01]  /*23380*/  LDL.LU R11, [R1+0xc] ;  /* 0x00000c00010b7983 */ /* 0x001ee20000300800 */
[----:B------:R-:W-:-:S02]  /*23390*/  ISETP.GT.AND P5, PT, R3, 0x100, PT ;  /* 0x000001000300780c */ /* 0x000fc40003fa4270 */
[----:B------:R-:W-:Y:S02]  /*233a0*/  ISETP.GT.AND P6, PT, R3, 0x101, PT ;  /* 0x000001010300780c */ /* 0x000fe40003fc4270 */
[C---:B------:R-:W-:Y:S02]  /*233b0*/  ISETP.GT.AND P0, PT, R0.reuse, RZ, P5 ;  /* 0x000000ff0000720c */ /* 0x040fe40002f04270 */
[C---:B------:R-:W-:Y:S02]  /*233c0*/  ISETP.GT.AND P3, PT, R0.reuse, RZ, P6 ;  /* 0x000000ff0000720c */ /* 0x040fe40003764270 */
[----:B------:R-:W-:Y:S01]  /*233d0*/  ISETP.GT.AND P2, PT, R0, 0x8, P5 ;  /* 0x000000080000780c */ /* 0x000fe20002f44270 */
[----:B----4-:R-:W-:-:S05]  /*233e0*/  FMUL R12, R12, R2 ;  /* 0x000000020c0c7220 */ /* 0x010fca0000400000 */
[----:B------:R-:W-:Y:S01]  /*233f0*/  F2FP.BF16.F32.PACK_AB R12, RZ, R12 ;  /* 0x0000000cff0c723e */ /* 0x000fe200000010ff */
[-C--:B--2---:R-:W-:Y:S01]  /*23400*/  FMUL R14, R14, R2.reuse ;  /* 0x000000020e0e7220 */ /* 0x084fe20000400000 */
[----:B-----5:R-:W-:-:S04]  /*23410*/  FMUL R13, R13, R2 ;  /* 0x000000020d0d7220 */ /* 0x020fc80000400000 */
[----:B------:R-:W-:Y:S01]  /*23420*/  F2FP.BF16.F32.PACK_AB R14, RZ, R14 ;  /* 0x0000000eff0e723e */ /* 0x000fe200000010ff */
[----:B------:R0:W-:Y:S01]  /*23430*/  @P0 STG.E.U16 desc[UR36][R4.64+0x200], R12 ;  /* 0x0002000c04000986 */ /* 0x0001e2000c101524 */
[----:B------:R-:W-:-:S03]  /*23440*/  F2FP.BF16.F32.PACK_AB R10, RZ, R13 ;  /* 0x0000000dff0a723e */ /* 0x000fc600000010ff */
[----:B------:R1:W-:Y:S04]  /*23450*/  @P3 STG.E.U16 desc[UR36][R4.64+0x202], R14 ;  /* 0x0002020e04003986 */ /* 0x0003e8000c101524 */
[----:B------:R-:W2:Y:S01]  /*23460*/  LDL.LU R13, [R1+0x10] ;  /* 0x00001000010d7983 */ /* 0x000ea20000300800 */
[----:B0-----:R-:W-:Y:S01]  /*23470*/  PRMT R12, R10, 0x7610, R12 ;  /* 0x000076100a0c7816 */ /* 0x001fe2000000000c */
[----:B------:R-:W-:Y:S02]  /*23480*/  IMAD.U32 R10, RZ, RZ, UR5 ;  /* 0x00000005ff0a7e24 */ /* 0x000fe4000f8e00ff */
[----:B---3--:R-:W-:Y:S02]  /*23490*/  FMUL R11, R11, R2 ;  /* 0x000000020b0b7220 */ /* 0x008fe40000400000 */
[----:B------:R0:W-:Y:S01]  /*234a0*/  @P2 STG.E.U16 desc[UR36][R6.64+0x200], R12 ;  /* 0x0002000c06002986 */ /* 0x0001e2000c101524 */
[----:B------:R-:W-:-:S02]  /*234b0*/  IADD3 R10, P1, P2, R10, UR11, R4 ;  /* 0x0000000b0a0a7c10 */ /* 0x000fc4000fa3e004 */
[----:B------:R-:W-:-:S04]  /*234c0*/  F2FP.BF16.F32.PACK_AB R11, RZ, R11 ;  /* 0x0000000bff0b723e */ /* 0x000fc800000010ff */
[----:B-1----:R-:W-:Y:S01]  /*234d0*/  PRMT R14, R11, 0x7610, R14 ;  /* 0x000076100b0e7816 */ /* 0x002fe2000000000e */
[----:B0-----:R-:W-:-:S05]  /*234e0*/  IMAD.U32 R12, RZ, RZ, UR4 ;  /* 0x00000004ff0c7e24 */ /* 0x001fca000f8e00ff */
[----:B------:R-:W-:Y:S02]  /*234f0*/  IADD3.X R11, R12, UR10, R5, P1, P2 ;  /* 0x0000000a0c0b7c10 */ /* 0x000fe40008fe4405 */
[----:B------:R-:W3:Y:S01]  /*23500*/  LDL.LU R12, [R1+0x14] ;  /* 0x00001400010c7983 */ /* 0x000ee20000300800 */
[C---:B------:R-:W-:Y:S02]  /*23510*/  ISETP.GT.AND P0, PT, R0.reuse, 0x8, P6 ;  /* 0x000000080000780c */ /* 0x040fe40003704270 */
[C---:B------:R-:W-:Y:S02]  /*23520*/  ISETP.GT.AND P4, PT, R3.reuse, 0x108, PT ;  /* 0x000001080300780c */ /* 0x040fe40003f84270 */
[----:B------:R-:W-:Y:S02]  /*23530*/  ISETP.GT.AND P3, PT, R3, 0x109, PT ;  /* 0x000001090300780c */ /* 0x000fe40003f64270 */
[----:B------:R-:W-:-:S07]  /*23540*/  ISETP.GT.AND P1, PT, R0, RZ, P4 ;  /* 0x000000ff0000720c */ /* 0x000fce0002724270 */
[----:B------:R-:W-:Y:S01]  /*23550*/  @P0 STG.E.U16 desc[UR36][R6.64+0x202], R14 ;  /* 0x0002020e06000986 */ /* 0x000fe2000c101524 */
[----:B------:R-:W-:Y:S01]  /*23560*/  ISETP.GT.AND P0, PT, R0, RZ, P3 ;  /* 0x000000ff0000720c */ /* 0x000fe20001f04270 */
[----:B--2---:R-:W-:-:S05]  /*23570*/  FMUL R13, R13, R2 ;  /* 0x000000020d0d7220 */ /* 0x004fca0000400000 */
[----:B------:R-:W-:-:S05]  /*23580*/  F2FP.BF16.F32.PACK_AB R13, RZ, R13 ;  /* 0x0000000dff0d723e */ /* 0x000fca00000010ff */
[----:B------:R0:W-:Y:S04]  /*23590*/  @P1 STG.E.U16 desc[UR36][R4.64+0x210], R13 ;  /* 0x0002100d04001986 */ /* 0x0001e8000c101524 */
[----:B0-----:R-:W2:Y:S01]  /*235a0*/  LDL.LU R13, [R1+0x18] ;  /* 0x00001800010d7983 */ /* 0x001ea20000300800 */
[----:B---3--:R-:W-:-:S05]  /*235b0*/  FMUL R12, R12, R2 ;  /* 0x000000020c0c7220 */ /* 0x008fca0000400000 */
[----:B------:R-:W-:-:S05]  /*235c0*/  F2FP.BF16.F32.PACK_AB R12, RZ, R12 ;  /* 0x0000000cff0c723e */ /* 0x000fca00000010ff */
[----:B------:R0:W-:Y:S04]  /*235d0*/  @P0 STG.E.U16 desc[UR36][R4.64+0x212], R12 ;  /* 0x0002120c04000986 */ /* 0x0001e8000c101524 */
[----:B0-----:R-:W3:Y:S01]  /*235e0*/  LDL.LU R12, [R1+0x1c] ;  /* 0x00001c00010c7983 */ /* 0x001ee20000300800 */
[C---:B------:R-:W-:Y:S02]  /*235f0*/  ISETP.GT.AND P1, PT, R0.reuse, 0x8, P4 ;  /* 0x000000080000780c */ /* 0x040fe40002724270 */
[----:B------:R-:W-:Y:S01]  /*23600*/  ISETP.GT.AND P0, PT, R0, 0x8, P3 ;  /* 0x000000080000780c */ /* 0x000fe20001f04270 */
        /* <DEDUP_REMOVED lines=8> */
[----:B------:R-:W-:-:S04]  /*23690*/  ISETP.GT.AND P3, PT, R3, 0x110, PT ;  /* 0x000001100300780c */ /* 0x000fc80003f64270 */
[----:B------:R-:W-:Y:S02]  /*236a0*/  ISETP.GT.AND P0, PT, R0, RZ, P3 ;  /* 0x000000ff0000720c */ /* 0x000fe40001f04270 */
[----:B------:R-:W-:Y:S01]  /*236b0*/  ISETP.GT.AND P2, PT, R3, 0x111, PT ;  /* 0x000001110300780c */ /* 0x000fe20003f44270 */
[-C--:B--2---:R-:W-:Y:S01]  /*236c0*/  FMUL R13, R13, R2.reuse ;  /* 0x000000020d0d7220 */ /* 0x084fe20000400000 */
[----:B---3--:R-:W-:-:S05]  /*236d0*/  FMUL R12, R12, R2 ;  /* 0x000000020c0c7220 */ /* 0x008fca0000400000 */
[----:B------:R-:W-:-:S04]  /*236e0*/  F2FP.BF16.F32.PACK_AB R12, RZ, R12 ;  /* 0x0000000cff0c723e */ /* 0x000fc800000010ff */
[----:B------:R-:W-:-:S05]  /*236f0*/  PRMT R14, R12, 0x7610, R14 ;  /* 0x000076100c0e7816 */ /* 0x000fca000000000e */
[----:B------:R-:W-:Y:S01]  /*23700*/  @P0 STG.E.U16 desc[UR36][R4.64+0x220], R14 ;  /* 0x0002200e04000986 */ /* 0x000fe2000c101524 */
[C---:B------:R-:W-:Y:S02]  /*23710*/  ISETP.GT.AND P0, PT, R0.reuse, RZ, P2 ;  /* 0x000000ff0000720c */ /* 0x040fe40001704270 */
[----:B------:R-:W-:Y:S02]  /*23720*/  F2FP.BF16.F32.PACK_AB R12, RZ, R13 ;  /* 0x0000000dff0c723e */ /* 0x000fe400000010ff */
[----:B------:R-:W2:Y:S09]  /*23730*/  LDL.LU R13, [R1+0x98] ;  /* 0x00009800010d7983 */ /* 0x000eb20000300800 */
[----:B------:R0:W-:Y:S04]  /*23740*/  @P0 STG.E.U16 desc[UR36][R4.64+0x222], R12 ;  /* 0x0002220c04000986 */ /* 0x0001e8000c101524 */
[----:B0-----:R-:W3:Y:S01]  /*23750*/  LDL.LU R12, [R1+0x28] ;  /* 0x00002800010c7983 */ /* 0x001ee20000300800 */
[----:B------:R-:W-:Y:S01]  /*23760*/  ISETP.GT.AND P0, PT, R0, 0x8, P3 ;  /* 0x000000080000780c */ /* 0x000fe20001f04270 */
[----:B---3--:R-:W-:-:S05]  /*23770*/  FMUL R12, R12, R2 ;  /* 0x000000020c0c7220 */ /* 0x008fca0000400000 */
[----:B------:R-:W-:-:S07]  /*23780*/  F2FP.BF16.F32.PACK_AB R12, RZ, R12 ;  /* 0x0000000cff0c723e */ /* 0x000fce00000010ff */
[----:B------:R0:W-:Y:S04]  /*23790*/  @P0 STG.E.U16 desc[UR36][R6.64+0x220], R12 ;  /* 0x0002200c06000986 */ /* 0x0001e8000c101524 */
[----:B0-----:R-:W3:Y:S01]  /*237a0*/  LDL.LU R12, [R1+0x2c] ;  /* 0x00002c00010c7983 */ /* 0x001ee20000300800 */
[----:B------:R-:W-:Y:S01]  /*237b0*/  ISETP.GT.AND P0, PT, R0, 0x8, P2 ;  /* 0x000000080000780c */ /* 0x000fe20001704270 */
[----:B---3--:R-:W-:-:S05]  /*237c0*/  FMUL R12, R12, R2 ;  /* 0x000000020c0c7220 */ /* 0x008fca0000400000 */
[----:B------:R-:W-:-:S07]  /*237d0*/  F2FP.BF16.F32.PACK_AB R12, RZ, R12 ;  /* 0x0000000cff0c723e */ /* 0x000fce00000010ff */
[----:B------:R0:W-:Y:S04]  /*237e0*/  @P0 STG.E.U16 desc[UR36][R6.64+0x222], R12 ;  /* 0x0002220c06000986 */ /* 0x0001e8000c101524 */
[----:B0-----:R-:W3:Y:S01]  /*237f0*/  LDL.LU R12, [R1+0x30] ;  /* 0x00003000010c7983 */ /* 0x001ee20000300800 */
[----:B------:R-:W-:-:S04]  /*23800*/  ISETP.GT.AND P2, PT, R3, 0x118, PT ;  /* 0x000001180300780c */ /* 0x000fc80003f44270 */
[----:B------:R-:W-:Y:S01]  /*23810*/  ISETP.GT.AND P0, PT, R0, RZ, P2 ;  /* 0x000000ff0000720c */ /* 0x000fe20001704270 */
        /* <DEDUP_REMOVED lines=138> */
[----:B--2---:R-:W-:-:S05]  /*240c0*/  FMUL R13, R13, R2 ;  /* 0x000000020d0d7220 */ /* 0x004fca0000400000 */
[----:B------:R-:W-:Y:S01]  /*240d0*/  F2FP.BF16.F32.PACK_AB R13, RZ, R13 ;  /* 0x0000000dff0d723e */ /* 0x000fe200000010ff */
[----:B---3--:R-:W-:-:S05]  /*240e0*/  FMUL R12, R12, R2 ;  /* 0x000000020c0c7220 */ /* 0x008fca0000400000 */
[----:B------:R-:W-:-:S05]  /*240f0*/  F2FP.BF16.F32.PACK_AB R12, RZ, R12 ;  /* 0x0000000cff0c723e */ /* 0x000fca00000010ff */
[----:B------:R0:W-:Y:S01]  /*24100*/  @P0 STG.E.U16 desc[UR36][R4.64+0x292], R12 ;  /* 0x0002920c04000986 */ /* 0x0001e2000c101524 */
[----:B------:R-:W-:Y:S02]  /*24110*/  ISETP.GT.AND P0, PT, R0, 0x8, P2 ;  /* 0x000000080000780c */ /* 0x000fe40001704270 */
[----:B0-----:R-:W-:Y:S01]  /*24120*/  PRMT R12, R13, 0x7610, R12 ;  /* 0x000076100d0c7816 */ /* 0x001fe2000000000c */
[----:B------:R-:W-:-:S10]  /*24130*/  FMUL R13, R22, R2 ;  /* 0x00000002160d7220 */ /* 0x000fd40000400000 */
[----:B------:R0:W-:Y:S01]  /*24140*/  @P0 STG.E.U16 desc[UR36][R6.64+0x290], R12 ;  /* 0x0002900c06000986 */ /* 0x0001e2000c101524 */
[----:B------:R-:W-:Y:S02]  /*24150*/  ISETP.GT.AND P0, PT, R0, 0x8, P1 ;  /* 0x000000080000780c */ /* 0x000fe40000f04270 */
[----:B------:R-:W-:Y:S02]  /*24160*/  F2FP.BF16.F32.PACK_AB R13, RZ, R13 ;  /* 0x0000000dff0d723e */ /* 0x000fe400000010ff */
[----:B------:R-:W-:Y:S02]  /*24170*/  ISETP.GT.AND P2, PT, R3, 0x150, PT ;  /* 0x000001500300780c */ /* 0x000fe40003f44270 */
[----:B0-----:R-:W-:Y:S01]  /*24180*/  PRMT R12, R13, 0x7610, R12 ;  /* 0x000076100d0c7816 */ /* 0x001fe2000000000c */
[----:B------:R-:W-:-:S06]  /*24190*/  FMUL R13, R19, R2 ;  /* 0x00000002130d7220 */ /* 0x000fcc0000400000 */
[----:B------:R0:W-:Y:S01]  /*241a0*/  @P0 STG.E.U16 desc[UR36][R6.64+0x292], R12 ;  /* 0x0002920c06000986 */ /* 0x0001e2000c101524 */
[----:B------:R-:W-:Y:S02]  /*241b0*/  ISETP.GT.AND P0, PT, R0, RZ, P2 ;  /* 0x000000ff0000720c */ /* 0x000fe40001704270 */
[----:B------:R-:W-:Y:S02]  /*241c0*/  F2FP.BF16.F32.PACK_AB R13, RZ, R13 ;  /* 0x0000000dff0d723e */ /* 0x000fe400000010ff */
[----:B------:R-:W-:Y:S02]  /*241d0*/  ISETP.GT.AND P1, PT, R3, 0x151, PT ;  /* 0x000001510300780c */ /* 0x000fe40003f24270 */
[----:B------:R-:W-:Y:S01]  /*241e0*/  PRMT R14, R13, 0x7610, R14 ;  /* 0x000076100d0e7816 */ /* 0x000fe2000000000e */
[----:B------:R-:W-:-:S06]  /*241f0*/  FMUL R13, R20, R2 ;  /* 0x00000002140d7220 */ /* 0x000fcc0000400000 */
[----:B------:R1:W-:Y:S01]  /*24200*/  @P0 STG.E.U16 desc[UR36][R4.64+0x2a0], R14 ;  /* 0x0002a00e04000986 */ /* 0x0003e2000c101524 */
[----:B------:R-:W-:Y:S02]  /*24210*/  ISETP.GT.AND P0, PT, R0, RZ, P1 ;  /* 0x000000ff0000720c */ /* 0x000fe40000f04270 */
[----:B------:R-:W-:Y:S01]  /*24220*/  F2FP.BF16.F32.PACK_AB R13, RZ, R13 ;  /* 0x0000000dff0d723e */ /* 0x000fe200000010ff */
[----:B0-----:R-:W-:-:S05]  /*24230*/  FMUL R12, R21, R2 ;  /* 0x00000002150c7220 */ /* 0x001fca0000400000 */
[----:B------:R-:W-:-:S05]  /*24240*/  F2FP.BF16.F32.PACK_AB R12, RZ, R12 ;  /* 0x0000000cff0c723e */ /* 0x000fca00000010ff */
[----:B------:R0:W-:Y:S01]  /*24250*/  @P0 STG.E.U16 desc[UR36][R4.64+0x2a2], R13 ;  /* 0x0002a20d04000986 */ /* 0x0001e2000c101524 */
[----:B------:R-:W-:Y:S02]  /*24260*/  ISETP.GT.AND P0, PT, R0, 0x8, P2 ;  /* 0x000000080000780c */ /* 0x000fe40001704270 */
[----:B------:R-:W-:Y:S01]  /*24270*/  PRMT R15, R12, 0x7610, R15 ;  /* 0x000076100c0f7816 */ /* 0x000fe2000000000f */
[----:B------:R-:W-:-:S05]  /*24280*/  FMUL R12, R235, R2 ;  /* 0x00000002eb0c7220 */ /* 0x000fca0000400000 */
[----:B------:R-:W-:-:S05]  /*24290*/  F2FP.BF16.F32.PACK_AB R12, RZ, R12 ;  /* 0x0000000cff0c723e */ /* 0x000fca00000010ff */
[----:B------:R2:W-:Y:S01]  /*242a0*/  @P0 STG.E.U16 desc[UR36][R6.64+0x2a0], R15 ;  /* 0x0002a00f06000986 */ /* 0x0005e2000c101524 */
[----:B------:R-:W-:Y:S02]  /*242b0*/  ISETP.GT.AND P0, PT, R0, 0x8, P1 ;  /* 0x000000080000780c */ /* 0x000fe40000f04270 */
[----:B-1----:R-:W-:Y:S02]  /*242c0*/  PRMT R14, R12, 0x7610, R14 ;  /* 0x000076100c0e7816 */ /* 0x002fe4000000000e */
[----:B------:R-:W-:Y:S01]  /*242d0*/  ISETP.GT.AND P2, PT, R3, 0x158, PT ;  /* 0x000001580300780c */ /* 0x000fe20003f44270 */
[----:B------:R-:W-:-:S08]  /*242e0*/  FMUL R12, R234, R2 ;  /* 0x00000002ea0c7220 */ /* 0x000fd00000400000 */
[----:B------:R1:W-:Y:S01]  /*242f0*/  @P0 STG.E.U16 desc[UR36][R6.64+0x2a2], R14 ;  /* 0x0002a20e06000986 */ /* 0x0003e2000c101524 */
[----:B------:R-:W-:Y:S02]  /*24300*/  ISETP.GT.AND P0, PT, R0, RZ, P2 ;  /* 0x000000ff0000720c */ /* 0x000fe40001704270 */
[----:B------:R-:W-:Y:S02]  /*24310*/  F2FP.BF16.F32.PACK_AB R12, RZ, R12 ;  /* 0x0000000cff0c723e */ /* 0x000fe400000010ff */
[----:B------:R-:W-:Y:S02]  /*24320*/  ISETP.GT.AND P1, PT, R3, 0x159, PT ;  /* 0x000001590300780c */ /* 0x000fe40003f24270 */
[----:B0-----:R-:W-:Y:S01]  /*24330*/  PRMT R13, R12, 0x7610, R13 ;  /* 0x000076100c0d7816 */ /* 0x001fe2000000000d */
[----:B------:R-:W-:-:S06]  /*24340*/  FMUL R12, R233, R2 ;  /* 0x00000002e90c7220 */ /* 0x000fcc0000400000 */
[----:B------:R0:W-:Y:S01]  /*24350*/  @P0 STG.E.U16 desc[UR36][R4.64+0x2b0], R13 ;  /* 0x0002b00d04000986 */ /* 0x0001e2000c101524 */
[----:B------:R-:W-:Y:S02]  /*24360*/  ISETP.GT.AND P0, PT, R0, RZ, P1 ;  /* 0x000000ff0000720c */ /* 0x000fe40000f04270 */
[----:B------:R-:W-:-:S04]  /*24370*/  F2FP.BF16.F32.PACK_AB R12, RZ, R12 ;  /* 0x0000000cff0c723e */ /* 0x000fc800000010ff */
[----:B--2---:R-:W-:Y:S01]  /*24380*/  PRMT R15, R12, 0x7610, R15 ;  /* 0x000076100c0f7816 */ /* 0x004fe2000000000f */
[----:B------:R-:W-:-:S06]  /*24390*/  FMUL R12, R232, R2 ;  /* 0x00000002e80c7220 */ /* 0x000fcc0000400000 */
[----:B------:R2:W-:Y:S01]  /*243a0*/  @P0 STG.E.U16 desc[UR36][R4.64+0x2b2], R15 ;  /* 0x0002b20f04000986 */ /* 0x0005e2000c101524 */
[----:B------:R-:W-:Y:S02]  /*243b0*/  ISETP.GT.AND P0, PT, R0, 0x8, P2 ;  /* 0x000000080000780c */ /* 0x000fe40001704270 */
[----:B------:R-:W-:-:S04]  /*243c0*/  F2FP.BF16.F32.PACK_AB R12, RZ, R12 ;  /* 0x0000000cff0c723e */ /* 0x000fc800000010ff */
[----:B-1----:R-:W-:Y:S01]  /*243d0*/  PRMT R14, R12, 0x7610, R14 ;  /* 0x000076100c0e7816 */ /* 0x002fe2000000000e */
[----:B------:R-:W-:-:S06]  /*243e0*/  FMUL R12, R231, R2 ;  /* 0x00000002e70c7220 */ /* 0x000fcc0000400000 */
        /* <DEDUP_REMOVED lines=10> */
[----:B--2---:R-:W-:Y:S01]  /*24490*/  PRMT R15, R12, 0x7610, R15 ;  /* 0x000076100c0f7816 */ /* 0x004fe2000000000f */
[----:B------:R-:W-:-:S06]  /*244a0*/  FMUL R12, R229, R2 ;  /* 0x00000002e50c7220 */ /* 0x000fcc0000400000 */
[----:B------:R2:W-:Y:S01]  /*244b0*/  @P0 STG.E.U16 desc[UR36][R4.64+0x2c0], R15 ;  /* 0x0002c00f04000986 */ /* 0x0005e2000c101524 */
[----:B------:R-:W-:Y:S02]  /*244c0*/  ISETP.GT.AND P0, PT, R0, RZ, P1 ;  /* 0x000000ff0000720c */ /* 0x000fe40000f04270 */
[----:B------:R-:W-:-:S04]  /*244d0*/  F2FP.BF16.F32.PACK_AB R12, RZ, R12 ;  /* 0x0000000cff0c723e */ /* 0x000fc800000010ff */
[----:B-1----:R-:W-:Y:S01]  /*244e0*/  PRMT R14, R12, 0x7610, R14 ;  /* 0x000076100c0e7816 */ /* 0x002fe2000000000e */
[----:B------:R-:W-:-:S06]  /*244f0*/  FMUL R12, R228, R2 ;  /* 0x00000002e40c7220 */ /* 0x000fcc0000400000 */
[----:B------:R1:W-:Y:S01]  /*24500*/  @P0 STG.E.U16 desc[UR36][R4.64+0x2c2], R14 ;  /* 0x0002c20e04000986 */ /* 0x0003e2000c101524 */
[----:B------:R-:W-:Y:S02]  /*24510*/  ISETP.GT.AND P0, PT, R0, 0x8, P2 ;  /* 0x000000080000780c */ /* 0x000fe40001704270 */
[----:B------:R-:W-:-:S04]  /*24520*/  F2FP.BF16.F32.PACK_AB R12, RZ, R12 ;  /* 0x0000000cff0c723e */ /* 0x000fc800000010ff */
[----:B0-----:R-:W-:Y:S01]  /*24530*/  PRMT R13, R12, 0x7610, R13 ;  /* 0x000076100c0d7816 */ /* 0x001fe2000000000d */
[----:B------:R-:W-:-:S06]  /*24540*/  FMUL R12, R227, R2 ;  /* 0x00000002e30c7220 */ /* 0x000fcc0000400000 */
[----:B------:R0:W-:Y:S01]  /*24550*/  @P0 STG.E.U16 desc[UR36][R6.64+0x2c0], R13 ;  /* 0x0002c00d06000986 */ /* 0x0001e2000c101524 */
[----:B------:R-:W-:Y:S02]  /*24560*/  ISETP.GT.AND P0, PT, R0, 0x8, P1 ;  /* 0x000000080000780c */ /* 0x000fe40000f04270 */
[----:B------:R-:W-:Y:S02]  /*24570*/  F2FP.BF16.F32.PACK_AB R12, RZ, R12 ;  /* 0x0000000cff0c723e */ /* 0x000fe400000010ff */
[----:B------:R-:W-:Y:S02]  /*24580*/  ISETP.GT.AND P2, PT, R3, 0x168, PT ;  /* 0x000001680300780c */ /* 0x000fe40003f44270 */
[----:B--2---:R-:W-:Y:S01]  /*24590*/  PRMT R15, R12, 0x7610, R15 ;  /* 0x000076100c0f7816 */ /* 0x004fe2000000000f */
[----:B------:R-:W-:-:S06]  /*245a0*/  FMUL R12, R226, R2 ;  /* 0x00000002e20c7220 */ /* 0x000fcc0000400000 */
[----:B------:R2:W-:Y:S01]  /*245b0*/  @P0 STG.E.U16 desc[UR36][R6.64+0x2c2], R15 ;  /* 0x0002c20f06000986 */ /* 0x0005e2000c101524 */
[----:B------:R-:W-:Y:S02]  /*245c0*/  ISETP.GT.AND P0, PT, R0, RZ, P2 ;  /* 0x000000ff0000720c */ /* 0x000fe40001704270 */
[----:B------:R-:W-:Y:S02]  /*245d0*/  F2FP.BF16.F32.PACK_AB R12, RZ, R12 ;  /* 0x0000000cff0c723e */ /* 0x000fe400000010ff */
[----:B------:R-:W-:Y:S02]  /*245e0*/  ISETP.GT.AND P1, PT, R3, 0x169, PT ;  /* 0x000001690300780c */ /* 0x000fe40003f24270 */
[----:B-1----:R-:W-:Y:S01]  /*245f0*/  PRMT R14, R12, 0x7610, R14 ;  /* 0x000076100c0e7816 */ /* 0x002fe2000000000e */
[----:B------:R-:W-:-:S06]  /*24600*/  FMUL R12, R225, R2 ;  /* 0x00000002e10c7220 */ /* 0x000fcc0000400000 */
[----:B------:R1:W-:Y:S01]  /*24610*/  @P0 STG.E.U16 desc[UR36][R4.64+0x2d0], R14 ;  /* 0x0002d00e04000986 */ /* 0x0003e2000c101524 */
[----:B------:R-:W-:Y:S02]  /*24620*/  ISETP.GT.AND P0, PT, R0, RZ, P1 ;  /* 0x000000ff0000720c */ /* 0x000fe40000f04270 */
[----:B------:R-:W-:-:S04]  /*24630*/  F2FP.BF16.F32.PACK_AB R12, RZ, R12 ;  /* 0x0000000cff0c723e */ /* 0x000fc800000010ff */
[----:B0-----:R-:W-:Y:S01]  /*24640*/  PRMT R13, R12, 0x7610, R13 ;  /* 0x000076100c0d7816 */ /* 0x001fe2000000000d */
[----:B------:R-:W-:-:S06]  /*24650*/  FMUL R12, R224, R2 ;  /* 0x00000002e00c7220 */ /* 0x000fcc0000400000 */
[----:B------:R0:W-:Y:S01]  /*24660*/  @P0 STG.E.U16 desc[UR36][R4.64+0x2d2], R13 ;  /* 0x0002d20d04000986 */ /* 0x0001e2000c101524 */
[----:B------:R-:W-:Y:S02]  /*24670*/  ISETP.GT.AND P0, PT, R0, 0x8, P2 ;  /* 0x000000080000780c */ /* 0x000fe40001704270 */
[----:B------:R-:W-:-:S04]  /*24680*/  F2FP.BF16.F32.PACK_AB R12, RZ, R12 ;  /* 0x0000000cff0c723e */ /* 0x000fc800000010ff */
[----:B--2---:R-:W-:Y:S01]  /*24690*/  PRMT R15, R12, 0x7610, R15 ;  /* 0x000076100c0f7816 */ /* 0x004fe2000000000f */
[----:B------:R-:W-:-:S06]  /*246a0*/  FMUL R12, R223, R2 ;  /* 0x00000002df0c7220 */ /* 0x000fcc0000400000 */
[----:B------:R2:W-:Y:S01]  /*246b0*/  @P0 STG.E.U16 desc[UR36][R6.64+0x2d0], R15 ;  /* 0x0002d00f06000986 */ /* 0x0005e2000c101524 */
[----:B------:R-:W-:Y:S02]  /*246c0*/  ISETP.GT.AND P0, PT, R0, 0x8, P1 ;  /* 0x000000080000780c */ /* 0x000fe40000f04270 */
[----:B------:R-:W-:Y:S02]  /*246d0*/  F2FP.BF16.F32.PACK_AB R12, RZ, R12 ;  /* 0x0000000cff0c723e */ /* 0x000fe400000010ff */
[----:B------:R-:W-:Y:S02]  /*246e0*/  ISETP.GT.AND P2, PT, R3, 0x170, PT ;  /* 0x000001700300780c */ /* 0x000fe40003f44270 */
[----:B-1----:R-:W-:Y:S01]  /*246f0*/  PRMT R14, R12, 0x7610, R14 ;  /* 0x000076100c0e7816 */ /* 0x002fe2000000000e */
[----:B------:R-:W-:-:S06]  /*24700*/  FMUL R12, R222, R2 ;  /* 0x00000002de0c7220 */ /* 0x000fcc0000400000 */
        /* <DEDUP_REMOVED lines=352> */
[----:B------:R-:W-:-:S04]  /*25d10*/  ISETP.GT.AND P0, PT, R3, 0x1f0, PT ;  /* 0x000001f00300780c */ /* 0x000fc80003f04270 */
        /* <DEDUP_REMOVED lines=26> */
[----:B------:R-:W-:Y:S01]  /*25ec0*/  @P1 STG.E.U16 desc[UR36][R4.64+0x3f0], R14 ;  /* 0x0003f00e04001986 */ /* 0x000fe2000c101524 */
[----:B------:R-:W-:-:S04]  /*25ed0*/  ISETP.GT.AND P1, PT, R3, 0x1f9, PT ;  /* 0x000001f90300780c */ /* 0x000fc80003f24270 */
[----:B------:R-:W-:Y:S02]  /*25ee0*/  ISETP.GT.AND P6, PT, R0, RZ, P1 ;  /* 0x000000ff0000720c */ /* 0x000fe40000fc4270 */
[----:B------:R-:W-:-:S04]  /*25ef0*/  F2FP.BF16.F32.PACK_AB R12, RZ, R12 ;  /* 0x0000000cff0c723e */ /* 0x000fc800000010ff */
[----:B0-----:R-:W-:Y:S01]  /*25f00*/  PRMT R13, R12, 0x7610, R13 ;  /* 0x000076100c0d7816 */ /* 0x001fe2000000000d */
[----:B------:R-:W-:-:S06]  /*25f10*/  FMUL R12, R152, R2 ;  /* 0x00000002980c7220 */ /* 0x000fcc0000400000 */
[----:B------:R0:W-:Y:S01]  /*25f20*/  @P6 STG.E.U16 desc[UR36][R4.64+0x3f2], R13 ;  /* 0x0003f20d04006986 */ /* 0x0001e2000c101524 */
[----:B------:R-:W-:Y:S02]  /*25f30*/  ISETP.GT.AND P6, PT, R0, 0x8, P2 ;  /* 0x000000080000780c */ /* 0x000fe400017c4270 */
[----:B------:R-:W-:-:S04]  /*25f40*/  F2FP.BF16.F32.PACK_AB R12, RZ, R12 ;  /* 0x0000000cff0c723e */ /* 0x000fc800000010ff */
[----:B--2---:R-:W-:-:S07]  /*25f50*/  PRMT R15, R12, 0x7610, R15 ;  /* 0x000076100c0f7816 */ /* 0x004fce000000000f */
[----:B0-----:R-:W-:Y:S02]  /*25f60*/  @P6 IMAD.MOV.U32 R4, RZ, RZ, R6 ;  /* 0x000000ffff046224 */ /* 0x001fe400078e0006 */
[----:B------:R-:W-:Y:S02]  /*25f70*/  @P6 IMAD.MOV.U32 R5, RZ, RZ, R7 ;  /* 0x000000ffff056224 */ /* 0x000fe400078e0007 */
[----:B------:R-:W-:-:S03]  /*25f80*/  FMUL R12, R23, R2 ;  /* 0x00000002170c7220 */ /* 0x000fc60000400000 */
[----:B------:R0:W-:Y:S01]  /*25f90*/  @P6 STG.E.U16 desc[UR36][R4.64+0x3f0], R15 ;  /* 0x0003f00f04006986 */ /* 0x0001e2000c101524 */
[----:B------:R-:W-:Y:S02]  /*25fa0*/  ISETP.GT.AND P6, PT, R0, 0x8, P1 ;  /* 0x000000080000780c */ /* 0x000fe40000fc4270 */
[----:B------:R-:W-:Y:S01]  /*25fb0*/  F2FP.BF16.F32.PACK_AB R12, RZ, R12 ;  /* 0x0000000cff0c723e */ /* 0x000fe200000010ff */
[----:B------:R-:W-:-:S10]  /*25fc0*/  FMUL R24, R24, R2 ;  /* 0x0000000218187220 */ /* 0x000fd40000400000 */
[----:B------:R1:W-:Y:S01]  /*25fd0*/  @P6 STG.E.U16 desc[UR36][R6.64+0x3f2], R12 ;  /* 0x0003f20c06006986 */ /* 0x0003e2000c101524 */
[----:B------:R-:W-:-:S04]  /*25fe0*/  ISETP.GT.AND P6, PT, R3, 0x100, PT ;  /* 0x000001000300780c */ /* 0x000fc80003fc4270 */
[----:B------:R-:W-:Y:S02]  /*25ff0*/  ISETP.GT.AND P6, PT, R0, 0x80, P6 ;  /* 0x000000800000780c */ /* 0x000fe400037c4270 */
[----:B------:R-:W-:Y:S01]  /*26000*/  F2FP.BF16.F32.PACK_AB R24, RZ, R24 ;  /* 0x00000018ff18723e */ /* 0x000fe200000010ff */
[----:B------:R-:W-:-:S10]  /*26010*/  FMUL R25, R25, R2 ;  /* 0x0000000219197220 */ /* 0x000fd40000400000 */
[----:B------:R1:W-:Y:S01]  /*26020*/  @P6 STG.E.U16 desc[UR36][R8.64+0x200], R24 ;  /* 0x0002001808006986 */ /* 0x0003e2000c101524 */
[----:B------:R-:W-:-:S04]  /*26030*/  ISETP.GT.AND P6, PT, R3, 0x101, PT ;  /* 0x000001010300780c */ /* 0x000fc80003fc4270 */
[----:B------:R-:W-:Y:S02]  /*26040*/  ISETP.GT.AND P6, PT, R0, 0x80, P6 ;  /* 0x000000800000780c */ /* 0x000fe400037c4270 */
[----:B------:R-:W-:-:S11]  /*26050*/  F2FP.BF16.F32.PACK_AB R25, RZ, R25 ;  /* 0x00000019ff19723e */ /* 0x000fd600000010ff */
[----:B------:R1:W-:Y:S01]  /*26060*/  @P6 STG.E.U16 desc[UR36][R8.64+0x202], R25 ;  /* 0x0002021908006986 */ /* 0x0003e2000c101524 */
[----:B0-----:R-:W-:-:S04]  /*26070*/  IADD3 R4, P6, R8, UR5, RZ ;  /* 0x0000000508047c10 */ /* 0x001fc8000ffde0ff */
[----:B------:R-:W-:Y:S02]  /*26080*/  IADD3.X R5, R9, UR4, RZ, P6, !PT ;  /* 0x0000000409057c10 */ /* 0x000fe4000b7fe4ff */
[----:B------:R-:W-:Y:S01]  /*26090*/  ISETP.GT.AND P6, PT, R3, 0x100, PT ;  /* 0x000001000300780c */ /* 0x000fe20003fc4270 */
[----:B------:R-:W-:-:S03]  /*260a0*/  FMUL R26, R26, R2 ;  /* 0x000000021a1a7220 */ /* 0x000fc60000400000 */
        /* <DEDUP_REMOVED lines=569> */
[C---:B------:R-:W-:Y:S02]  /*28440*/  ISETP.GT.AND P6, PT, R0.reuse, 0x80, P5 ;  /* 0x000000800000780c */ /* 0x040fe40002fc4270 */
[----:B------:R-:W-:Y:S02]  /*28450*/  F2FP.BF16.F32.PACK_AB R140, RZ, R140 ;  /* 0x0000008cff8c723e */ /* 0x000fe400000010ff */
[----:B------:R-:W-:Y:S01]  /*28460*/  ISETP.GT.AND P5, PT, R0, 0x88, P5 ;  /* 0x000000880000780c */ /* 0x000fe20002fa4270 */
[-C--:B------:R-:W-:Y:S01]  /*28470*/  FMUL R141, R141, R2.reuse ;  /* 0x000000028d8d7220 */ /* 0x080fe20000400000 */
[-C--:B------:R-:W-:Y:S01]  /*28480*/  FMUL R142, R142, R2.reuse ;  /* 0x000000028e8e7220 */ /* 0x080fe20000400000 */
[----:B------:R-:W-:-:S06]  /*28490*/  FMUL R143, R143, R2 ;  /* 0x000000028f8f7220 */ /* 0x000fcc0000400000 */
[----:B------:R1:W-:Y:S01]  /*284a0*/  @P6 STG.E.U16 desc[UR36][R8.64+0x3d0], R140 ;  /* 0x0003d08c08006986 */ /* 0x0003e2000c101524 */
[C---:B------:R-:W-:Y:S02]  /*284b0*/  ISETP.GT.AND P6, PT, R0.reuse, 0x80, P4 ;  /* 0x000000800000780c */ /* 0x040fe400027c4270 */
[----:B------:R-:W-:Y:S02]  /*284c0*/  ISETP.GT.AND P4, PT, R0, 0x88, P4 ;  /* 0x000000880000780c */ /* 0x000fe40002784270 */
[----:B------:R-:W-:Y:S02]  /*284d0*/  F2FP.BF16.F32.PACK_AB R141, RZ, R141 ;  /* 0x0000008dff8d723e */ /* 0x000fe400000010ff */
[----:B------:R-:W-:Y:S02]  /*284e0*/  F2FP.BF16.F32.PACK_AB R142, RZ, R142 ;  /* 0x0000008eff8e723e */ /* 0x000fe400000010ff */
[----:B------:R-:W-:-:S05]  /*284f0*/  F2FP.BF16.F32.PACK_AB R143, RZ, R143 ;  /* 0x0000008fff8f723e */ /* 0x000fca00000010ff */
[----:B------:R1:W-:Y:S04]  /*28500*/  @P6 STG.E.U16 desc[UR36][R8.64+0x3d2], R141 ;  /* 0x0003d28d08006986 */ /* 0x0003e8000c101524 */
[----:B------:R1:W-:Y:S01]  /*28510*/  @P5 STG.E.U16 desc[UR36][R4.64+0x3d0], R142 ;  /* 0x0003d08e04005986 */ /* 0x0003e2000c101524 */
[----:B------:R-:W-:-:S03]  /*28520*/  ISETP.GT.AND P5, PT, R0, 0x80, P0 ;  /* 0x000000800000780c */ /* 0x000fc600007a4270 */
[----:B------:R1:W-:Y:S01]  /*28530*/  @P4 STG.E.U16 desc[UR36][R4.64+0x3d2], R143 ;  /* 0x0003d28f04004986 */ /* 0x0003e2000c101524 */
[----:B------:R-:W-:Y:S01]  /*28540*/  ISETP.GT.AND P4, PT, R0, 0x80, P3 ;  /* 0x000000800000780c */ /* 0x000fe20001f84270 */
[-C--:B------:R-:W-:Y:S01]  /*28550*/  FMUL R144, R144, R2.reuse ;  /* 0x0000000290907220 */ /* 0x080fe20000400000 */
[----:B------:R-:W-:-:S04]  /*28560*/  FMUL R145, R145, R2 ;  /* 0x0000000291917220 */ /* 0x000fc80000400000 */
[----:B------:R-:W-:Y:S02]  /*28570*/  F2FP.BF16.F32.PACK_AB R144, RZ, R144 ;  /* 0x00000090ff90723e */ /* 0x000fe400000010ff */
[----:B------:R-:W-:Y:S02]  /*28580*/  F2FP.BF16.F32.PACK_AB R145, RZ, R145 ;  /* 0x00000091ff91723e */ /* 0x000fe400000010ff */
[C---:B------:R-:W-:Y:S01]  /*28590*/  ISETP.GT.AND P0, PT, R0.reuse, 0x88, P0 ;  /* 0x000000880000780c */ /* 0x040fe20000704270 */
[----:B------:R1:W-:Y:S01]  /*285a0*/  @P5 STG.E.U16 desc[UR36][R8.64+0x3e0], R144 ;  /* 0x0003e09008005986 */ /* 0x0003e2000c101524 */
[C---:B------:R-:W-:Y:S02]  /*285b0*/  ISETP.GT.AND P3, PT, R0.reuse, 0x88, P3 ;  /* 0x000000880000780c */ /* 0x040fe40001f64270 */
[C---:B------:R-:W-:Y:S01]  /*285c0*/  ISETP.GT.AND P5, PT, R0.reuse, 0x80, P2 ;  /* 0x000000800000780c */ /* 0x040fe200017a4270 */
[----:B------:R1:W-:Y:S01]  /*285d0*/  @P4 STG.E.U16 desc[UR36][R8.64+0x3e2], R145 ;  /* 0x0003e29108004986 */ /* 0x0003e2000c101524 */
[----:B------:R-:W-:Y:S01]  /*285e0*/  ISETP.GT.AND P4, PT, R0, 0x80, P1 ;  /* 0x000000800000780c */ /* 0x000fe20000f84270 */
[-C--:B------:R-:W-:Y:S01]  /*285f0*/  FMUL R146, R146, R2.reuse ;  /* 0x0000000292927220 */ /* 0x080fe20000400000 */
[C---:B------:R-:W-:Y:S01]  /*28600*/  ISETP.GT.AND P2, PT, R0.reuse, 0x88, P2 ;  /* 0x000000880000780c */ /* 0x040fe20001744270 */
[-C--:B------:R-:W-:Y:S01]  /*28610*/  FMUL R147, R147, R2.reuse ;  /* 0x0000000293937220 */ /* 0x080fe20000400000 */
[----:B------:R-:W-:Y:S01]  /*28620*/  ISETP.GT.AND P1, PT, R0, 0x88, P1 ;  /* 0x000000880000780c */ /* 0x000fe20000f24270 */
[-C--:B------:R-:W-:Y:S01]  /*28630*/  FMUL R148, R148, R2.reuse ;  /* 0x0000000294947220 */ /* 0x080fe20000400000 */
[-C--:B------:R-:W-:Y:S01]  /*28640*/  FMUL R149, R149, R2.reuse ;  /* 0x0000000295957220 */ /* 0x080fe20000400000 */
[-C--:B------:R-:W-:Y:S01]  /*28650*/  FMUL R150, R150, R2.reuse ;  /* 0x0000000296967220 */ /* 0x080fe20000400000 */
[----:B------:R-:W-:Y:S01]  /*28660*/  FMUL R151, R151, R2 ;  /* 0x0000000297977220 */ /* 0x000fe20000400000 */
[----:B------:R-:W-:-:S02]  /*28670*/  F2FP.BF16.F32.PACK_AB R146, RZ, R146 ;  /* 0x00000092ff92723e */ /* 0x000fc400000010ff */
[----:B------:R-:W-:Y:S02]  /*28680*/  F2FP.BF16.F32.PACK_AB R147, RZ, R147 ;  /* 0x00000093ff93723e */ /* 0x000fe400000010ff */
[----:B------:R-:W-:Y:S02]  /*28690*/  F2FP.BF16.F32.PACK_AB R148, RZ, R148 ;  /* 0x00000094ff94723e */ /* 0x000fe400000010ff */
[----:B------:R-:W-:Y:S02]  /*286a0*/  F2FP.BF16.F32.PACK_AB R149, RZ, R149 ;  /* 0x00000095ff95723e */ /* 0x000fe400000010ff */
[----:B------:R-:W-:Y:S02]  /*286b0*/  F2FP.BF16.F32.PACK_AB R150, RZ, R150 ;  /* 0x00000096ff96723e */ /* 0x000fe400000010ff */
[----:B------:R-:W-:Y:S01]  /*286c0*/  F2FP.BF16.F32.PACK_AB R151, RZ, R151 ;  /* 0x00000097ff97723e */ /* 0x000fe200000010ff */
[----:B------:R1:W-:Y:S04]  /*286d0*/  @P0 STG.E.U16 desc[UR36][R4.64+0x3e0], R146 ;  /* 0x0003e09204000986 */ /* 0x0003e8000c101524 */
[----:B------:R1:W-:Y:S04]  /*286e0*/  @P3 STG.E.U16 desc[UR36][R4.64+0x3e2], R147 ;  /* 0x0003e29304003986 */ /* 0x0003e8000c101524 */
[----:B------:R1:W-:Y:S04]  /*286f0*/  @P5 STG.E.U16 desc[UR36][R8.64+0x3f0], R148 ;  /* 0x0003f09408005986 */ /* 0x0003e8000c101524 */
[----:B------:R1:W-:Y:S04]  /*28700*/  @P4 STG.E.U16 desc[UR36][R8.64+0x3f2], R149 ;  /* 0x0003f29508004986 */ /* 0x0003e8000c101524 */
[----:B------:R1:W-:Y:S04]  /*28710*/  @P2 STG.E.U16 desc[UR36][R4.64+0x3f0], R150 ;  /* 0x0003f09604002986 */ /* 0x0003e8000c101524 */
[----:B------:R1:W-:Y:S02]  /*28720*/  @P1 STG.E.U16 desc[UR36][R4.64+0x3f2], R151 ;  /* 0x0003f29704001986 */ /* 0x0003e4000c101524 */
.L_x_1049:
[----:B------:R-:W-:Y:S05]  /*28730*/  BSYNC B0 ;  /* 0x0000000000007941 */ /* 0x000fea0003800000 */
.L_x_29:
[----:B-1----:R-:W2:Y:S04]  /*28740*/  LDL.LU R5, [R1+0x600] ;  /* 0x0006000001057983 */ /* 0x002ea80000300800 */
[----:B0-----:R-:W2:Y:S01]  /*28750*/  LDL.LU R4, [R1+0x604] ;  /* 0x0006040001047983 */ /* 0x001ea20000300800 */
[----:B------:R-:W-:Y:S01]  /*28760*/  ULDC UR4, c[0x0][0xc] ;  /* 0x0000030000047ab9 */ /* 0x000fe20000000800 */
[----:B------:R-:W-:Y:S01]  /*28770*/  ULDC UR5, c[0x0][0x10] ;  /* 0x0000040000057ab9 */ /* 0x000fe20000000800 */
[----:B------:R-:W2:Y:S01]  /*28780*/  LDC R3, c[0x0][0x14] ;  /* 0x00000500ff037b82 */ /* 0x000ea20000000800 */
[----:B------:R-:W-:Y:S01]  /*28790*/  UIMAD.WIDE.U32 UR4, UR4, UR5, URZ ;  /* 0x00000005040472a5 */ /* 0x000fe2000f8e003f */
[----:B------:R-:W-:Y:S01]  /*287a0*/  PRMT R0, RZ, 0x7610, R0 ;  /* 0x00007610ff007816 */ /* 0x000fe20000000000 */
[----:B------:R-:W-:Y:S01]  /*287b0*/  UMOV UR42, 0xffffffff ;  /* 0xffffffff002a7882 */ /* 0x000fe20000000000 */
[----:B------:R-:W-:-:S03]  /*287c0*/  UMOV UR45, 0xffffffff ;  /* 0xffffffff002d7882 */ /* 0x000fc60000000000 */
[----:B--2---:R-:W-:-:S04]  /*287d0*/  IMAD.WIDE.U32 R4, R3, UR4, R4 ;  /* 0x0000000403047c25 */ /* 0x004fc8000f8e0004 */
[----:B------:R-:W-:Y:S01]  /*287e0*/  IMAD R3, R3, UR5, RZ ;  /* 0x0000000503037c24 */ /* 0x000fe2000f8e02ff */
[----:B------:R-:W-:Y:S01]  /*287f0*/  ULDC.64 UR4, c[0x0][0x650] ;  /* 0x0001940000047ab9 */ /* 0x000fe20000000a00 */
[----:B------:R-:W-:Y:S01]  /*28800*/  IMAD.MOV.U32 R23, RZ, RZ, R4 ;  /* 0x000000ffff177224 */ /* 0x000fe200078e0004 */
[----:B------:R-:W-:Y:S01]  /*28810*/  ISETP.GE.U32.AND P0, PT, R4, UR4, PT ;  /* 0x0000000404007c0c */ /* 0x000fe2000bf06070 */
[----:B------:R-:W-:-:S05]  /*28820*/  IMAD.IADD R25, R5, 0x1, R3 ;  /* 0x0000000105197824 */ /* 0x000fca00078e0203 */
[----:B------:R0:W-:Y:S01]  /*28830*/  STL [R1+0x600], R25 ;  /* 0x0006001901007387 */ /* 0x0001e20000100800 */
[----:B------:R-:W-:-:S03]  /*28840*/  ISETP.GE.U32.AND.EX P0, PT, R25, UR5, PT, P0 ;  /* 0x0000000519007c0c */ /* 0x000fc6000bf06100 */
[----:B------:R0:W-:Y:S10]  /*28850*/  STL [R1+0x604], R23 ;  /* 0x0006041701007387 */ /* 0x0001f40000100800 */
[----:B0-----:R-:W-:Y:S05]  /*28860*/  @P0 BRA `(.L_x_1050) ;  /* 0x0000000400780947 */ /* 0x001fea0003800000 */
[----:B-----5:R-:W0:Y:S01]  /*28870*/  S2R R19, SR_CTAID.X ;  /* 0x0000000000137919 */ /* 0x020e220000002500 */
[----:B---3--:R-:W1:Y:S01]  /*28880*/  LDC.64 R10, c[0x0][0x628] ;  /* 0x00018a00ff0a7b82 */ /* 0x008e620000000a00 */
[----:B------:R-:W-:Y:S01]  /*28890*/  ULDC UR4, c[0x0][0x150] ;  /* 0x0000540000047ab9 */ /* 0x000fe20000000800 */
[----:B------:R-:W-:Y:S01]  /*288a0*/  IMAD.MOV.U32 R8, RZ, RZ, R23 ;  /* 0x000000ffff087224 */ /* 0x000fe200078e0017 */
[----:B------:R-:W2:Y:S01]  /*288b0*/  S2R R21, SR_CTAID.Y ;  /* 0x0000000000157919 */ /* 0x000ea20000002600 */
[----:B------:R-:W-:-:S04]  /*288c0*/  IMAD.MOV.U32 R9, RZ, RZ, R25 ;  /* 0x000000ffff097224 */ /* 0x000fc800078e0019 */
[----:B------:R-:W3:Y:S08]  /*288d0*/  LDC R22, c[0x0][0x144] ;  /* 0x00005100ff167b82 */ /* 0x000ef00000000800 */
[----:B----4-:R-:W4:Y:S08]  /*288e0*/  LDC R12, c[0x0][0x630] ;  /* 0x00018c00ff0c7b82 */ /* 0x010f300000000800 */
[----:B------:R-:W2:Y:S01]  /*288f0*/  LDC.64 R14, c[0x0][0x620] ;  /* 0x00018800ff0e7b82 */ /* 0x000ea20000000a00 */
[----:B-1----:R-:W-:-:S04]  /*28900*/  ISETP.NE.U32.AND P0, PT, R10, RZ, PT ;  /* 0x000000ff0a00720c */ /* 0x002fc80003f05070 */
[----:B------:R-:W-:Y:S02]  /*28910*/  ISETP.NE.AND.EX P0, PT, R11, RZ, PT, P0 ;  /* 0x000000ff0b00720c */ /* 0x000fe40003f05300 */
[----:B0-----:R-:W-:-:S05]  /*28920*/  I2FP.F32.U32 R0, R19 ;  /* 0x0000001300007245 */ /* 0x001fca0000201000 */
[----:B------:R-:W-:-:S04]  /*28930*/  FMUL R0, R0, UR4 ;  /* 0x0000000400007c20 */ /* 0x000fc80008400000 */
[----:B------:R0:W1:Y:S02]  /*28940*/  F2I.U32.TRUNC.NTZ R20, R0 ;  /* 0x0000000000147305 */ /* 0x000064000020f000 */
[----:B---34-:R-:W-:Y:S05]  /*28950*/  @!P0 BRA `(.L_x_1051) ;  /* 0x0000000000288947 */ /* 0x018fea0003800000 */
[----:B0-----:R-:W0:Y:S02]  /*28960*/  LDC R0, c[0x0][0x634] ;  /* 0x00018d00ff007b82 */ /* 0x001e240000000800 */
        /* <DEDUP_REMOVED lines=9> */
.L_x_1051:
[-CC-:B------:R-:W-:Y:S01]  /*28a00*/  SHF.R.U64 R29, R8, R12.reuse, R9.reuse ;  /* 0x0000000c081d7219 */ /* 0x180fe20000001209 */
[----:B------:R-:W3:Y:S01]  /*28a10*/  LDC.64 R26, c[0x0][0x640] ;  /* 0x00019000ff1a7b82 */ /* 0x000ee20000000a00 */
[----:B0-----:R-:W-:Y:S01]  /*28a20*/  SHF.R.U32.HI R0, RZ, R12, R9 ;  /* 0x0000000cff007219 */ /* 0x001fe20000011609 */
[----:B------:R-:W-:Y:S01]  /*28a30*/  IMAD.MOV.U32 R4, RZ, RZ, R23 ;  /* 0x000000ffff047224 */ /* 0x000fe200078e0017 */
[----:B------:R-:W-:Y:S01]  /*28a40*/  IADD3 R3, P0, RZ, -R29, RZ ;  /* 0x8000001dff037210 */ /* 0x000fe20007f1e0ff */
[----:B-1----:R-:W-:Y:S01]  /*28a50*/  IMAD.MOV R20, RZ, RZ, -R20 ;  /* 0x000000ffff147224 */ /* 0x002fe200078e0a14 */
[----:B------:R-:W-:Y:S01]  /*28a60*/  ULDC UR4, c[0x0][0x154] ;  /* 0x0000550000047ab9 */ /* 0x000fe20000000800 */
[----:B------:R-:W-:Y:S02]  /*28a70*/  IMAD.MOV.U32 R7, RZ, RZ, 0x1 ;  /* 0x00000001ff077424 */ /* 0x000fe400078e00ff */
[----:B------:R-:W0:Y:S01]  /*28a80*/  LDC R6, c[0x0][0x618] ;  /* 0x00018600ff067b82 */ /* 0x000e220000000800 */
[----:B------:R-:W-:-:S02]  /*28a90*/  IMAD.X R5, RZ, RZ, ~R0, P0 ;  /* 0x000000ffff057224 */ /* 0x000fc400000e0e00 */
[----:B------:R-:W-:Y:S02]  /*28aa0*/  IMAD R19, R22, R20, R19 ;  /* 0x0000001416137224 */ /* 0x000fe400078e0213 */
[-C--:B--2---:R-:W-:Y:S02]  /*28ab0*/  IMAD R0, R5, R14.reuse, RZ ;  /* 0x0000000e05007224 */ /* 0x084fe400078e02ff */
[----:B------:R-:W-:Y:S01]  /*28ac0*/  IMAD.MOV.U32 R5, RZ, RZ, R25 ;  /* 0x000000ffff057224 */ /* 0x000fe200078e0019 */
[----:B------:R-:W1:Y:S01]  /*28ad0*/  LDC R8, c[0x0][0x608] ;  /* 0x00018200ff087b82 */ /* 0x000e620000000800 */
[----:B------:R-:W-:-:S04]  /*28ae0*/  IMAD.WIDE.U32 R4, R3, R14, R4 ;  /* 0x0000000e03047225 */ /* 0x000fc800078e0004 */
[----:B------:R-:W-:-:S03]  /*28af0*/  IMAD R3, R3, R15, R0 ;  /* 0x0000000f03037224 */ /* 0x000fc600078e0200 */
[----:B------:R-:W2:Y:S01]  /*28b00*/  LDC R24, c[0x0][0x658] ;  /* 0x00019600ff187b82 */ /* 0x000ea20000000800 */
[----:B------:R-:W-:Y:S01]  /*28b10*/  I2FP.F32.U32 R0, R21 ;  /* 0x0000001500007245 */ /* 0x000fe20000201000 */
[----:B------:R-:W-:Y:S01]  /*28b20*/  IMAD.IADD R3, R5, 0x1, R3 ;  /* 0x0000000105037824 */ /* 0x000fe200078e0203 */
[----:B---3--:R-:W-:Y:S01]  /*28b30*/  ISETP.NE.U32.AND P0, PT, R26, RZ, PT ;  /* 0x000000ff1a00720c */ /* 0x008fe20003f05070 */
[----:B------:R-:W-:Y:S02]  /*28b40*/  IMAD.MOV.U32 R5, RZ, RZ, -0x1 ;  /* 0xffffffffff057424 */ /* 0x000fe400078e00ff */
[----:B------:R-:W-:Y:S02]  /*28b50*/  FMUL R0, R0, UR4 ;  /* 0x0000000400007c20 */ /* 0x000fe40008400000 */
[----:B------:R-:W3:Y:S01]  /*28b60*/  LDC R20, c[0x0][0x148] ;  /* 0x00005200ff147b82 */ /* 0x000ee20000000800 */
[----:B0-----:R-:W-:Y:S01]  /*28b70*/  SHF.R.U64 R12, R4, R6, R3 ;  /* 0x00000006040c7219 */ /* 0x001fe20000001203 */
[----:B------:R0:W4:Y:S01]  /*28b80*/  F2I.U32.TRUNC.NTZ R13, R0 ;  /* 0x00000000000d7305 */ /* 0x000122000020f000 */
[----:B------:R-:W-:-:S02]  /*28b90*/  ISETP.NE.AND.EX P0, PT, R27, RZ, PT, P0 ;  /* 0x000000ff1b00720c */ /* 0x000fc40003f05300 */
[----:B------:R-:W-:-:S03]  /*28ba0*/  SHF.R.U32.HI R3, RZ, R6, R3 ;  /* 0x00000006ff037219 */ /* 0x000fc60000011603 */
[----:B------:R-:W0:Y:S01]  /*28bb0*/  LDC R15, c[0x0][0x600] ;  /* 0x00018000ff0f7b82 */ /* 0x000e220000000800 */
[-CC-:B-1----:R-:W-:Y:S02]  /*28bc0*/  SHF.R.U64 R10, R12, R8.reuse, R3.reuse ;  /* 0x000000080c0a7219 */ /* 0x182fe40000001203 */
[----:B------:R-:W-:-:S05]  /*28bd0*/  SHF.R.U32.HI R3, RZ, R8, R3 ;  /* 0x00000008ff037219 */ /* 0x000fca0000011603 */
[----:B------:R-:W1:Y:S01]  /*28be0*/  LDC R22, c[0x0][0x648] ;  /* 0x00019200ff167b82 */ /* 0x000e620000000800 */
[-C--:B--2---:R-:W-:Y:S02]  /*28bf0*/  SHF.L.U32 R4, R5, R24.reuse, RZ ;  /* 0x0000001805047219 */ /* 0x084fe400000006ff */
[-CC-:B------:R-:W-:Y:S02]  /*28c00*/  SHF.R.U64 R14, R10, R24.reuse, R3.reuse ;  /* 0x000000180a0e7219 */ /* 0x180fe40000001203 */
[----:B------:R-:W-:Y:S02]  /*28c10*/  SHF.R.U32.HI R5, RZ, R24, R3 ;  /* 0x00000018ff057219 */ /* 0x000fe40000011603 */
[----:B------:R-:W-:Y:S01]  /*28c20*/  LOP3.LUT R23, RZ, R4, RZ, 0x33, !PT ;  /* 0x00000004ff177212 */ /* 0x000fe200078e33ff */
[----:B------:R-:W2:Y:S01]  /*28c30*/  LDC R25, c[0x0][0x638] ;  /* 0x00018e00ff197b82 */ /* 0x000ea20000000800 */
[----:B------:R-:W-:Y:S01]  /*28c40*/  SHF.L.U32 R24, R7, R24, RZ ;  /* 0x0000001807187219 */ /* 0x000fe200000006ff */
[----:B------:R-:W-:-:S06]  /*28c50*/  IMAD.MOV.U32 R4, RZ, RZ, R14 ;  /* 0x000000ffff047224 */ /* 0x000fcc00078e000e */
[----:B------:R-:W0:Y:S01]  /*28c60*/  LDC R28, c[0x0][0x610] ;  /* 0x00018400ff1c7b82 */ /* 0x000e220000000800 */
[----:B----4-:R-:W-:Y:S05]  /*28c70*/  @!P0 BRA `(.L_x_1052) ;  /* 0x0000000000288947 */ /* 0x010fea0003800000 */
[----:B------:R-:W4:Y:S02]  /*28c80*/  LDC R3, c[0x0][0x64c] ;  /* 0x00019300ff037b82 */ /* 0x000f240000000800 */
[----:B----4-:R-:W-:-:S05]  /*28c90*/  IADD3 R3, P0, R14, R3, RZ ;  /* 0x000000030e037210 */ /* 0x010fca0007f1e0ff */
        /* <DEDUP_REMOVED lines=8> */
.L_x_1052:
[----:B------:R-:W4:Y:S01]  /*28d20*/  LDC R3, c[0x0][0x65c] ;  /* 0x00019700ff037b82 */ /* 0x000f220000000800 */
[----:B01----:R-:W-:Y:S01]  /*28d30*/  SHF.R.U64 R0, R4, R22, R5 ;  /* 0x0000001604007219 */ /* 0x003fe20000001205 */
[----:B------:R-:W-:Y:S01]  /*28d40*/  VIADD R7, R15, 0xffffffff ;  /* 0xffffffff0f077836 */ /* 0x000fe20000000000 */
[----:B------:R-:W-:Y:S01]  /*28d50*/  LOP3.LUT R5, R10, R23, RZ, 0xc0, !PT ;  /* 0x000000170a057212 */ /* 0x000fe200078ec0ff */
[----:B------:R-:W-:Y:S01]  /*28d60*/  IMAD.MOV R13, RZ, RZ, -R13 ;  /* 0x000000ffff0d7224 */ /* 0x000fe200078e0a0d */
[----:B------:R-:W-:Y:S02]  /*28d70*/  R2UR UR45, R29 ;  /* 0x000000001d2d72ca */ /* 0x000fe400000e0000 */
[----:B------:R-:W-:Y:S02]  /*28d80*/  LOP3.LUT R12, R12, R7, RZ, 0xc0, !PT ;  /* 0x000000070c0c7212 */ /* 0x000fe400078ec0ff */
[----:B----4-:R-:W-:Y:S01]  /*28d90*/  ISETP.NE.AND P0, PT, R3, 0x1, PT ;  /* 0x000000010300780c */ /* 0x010fe20003f05270 */
[----:B------:R-:W-:-:S02]  /*28da0*/  IMAD.MOV R3, RZ, RZ, -R0 ;  /* 0x000000ffff037224 */ /* 0x000fc400078e0a00 */
[----:B------:R-:W-:Y:S02]  /*28db0*/  IMAD R0, R24, R0, R5 ;  /* 0x0000000018007224 */ /* 0x000fe400078e0205 */
[----:B--2---:R-:W-:-:S04]  /*28dc0*/  IMAD R3, R3, R25, R14 ;  /* 0x0000001903037224 */ /* 0x004fc800078e020e */
[----:B------:R-:W-:-:S04]  /*28dd0*/  IMAD R3, R3, R15, R12 ;  /* 0x0000000f03037224 */ /* 0x000fc800078e020c */
[----:B---3--:R-:W-:-:S04]  /*28de0*/  @P0 IMAD R19, R20, R13, R21 ;  /* 0x0000000d14130224 */ /* 0x008fc800078e0215 */
[----:B------:R-:W-:-:S05]  /*28df0*/  IMAD R0, R0, R28, R19 ;  /* 0x0000001c00007224 */ /* 0x000fca00078e0213 */
[----:B------:R-:W-:Y:S02]  /*28e00*/  SEL R4, R3, R0, !P0 ;  /* 0x0000000003047207 */ /* 0x000fe40004000000 */
[----:B------:R-:W-:Y:S02]  /*28e10*/  SEL R0, R0, R3, !P0 ;  /* 0x0000000300007207 */ /* 0x000fe40004000000 */
[----:B------:R-:W-:Y:S02]  /*28e20*/  R2UR UR42, R4 ;  /* 0x00000000042a72ca */ /* 0x000fe400000e0000 */
[----:B------:R-:W-:Y:S01]  /*28e30*/  R2UR UR41, R0 ;  /* 0x00000000002972ca */ /* 0x000fe200000e0000 */
[----:B------:R-:W-:-:S14]  /*28e40*/  IMAD.MOV.U32 R0, RZ, RZ, 0x1 ;  /* 0x00000001ff007424 */ /* 0x000fdc00078e00ff */
.L_x_1050:
[----:B------:R-:W-:-:S13]  /*28e50*/  LOP3.LUT P0, RZ, R0, 0xff, RZ, 0xc0, !PT ;  /* 0x000000ff00ff7812 */ /* 0x000fda000780c0ff */
[----:B------:R-:W-:Y:S05]  /*28e60*/  @P0 BRA `(.L_x_1053) ;  /* 0xfffffd8000980947 */ /* 0x000fea000383ffff */
[----:B------:R-:W-:Y:S05]  /*28e70*/  EXIT ;  /* 0x000000000000794d */ /* 0x000fea0003800000 */
.L_x_4:
[----:B------:R-:W2:Y:S01]  /*28e80*/  LDL R17, [R1+0x604] ;  /* 0x0006040001117983 */ /* 0x000ea20000100800 */
[----:B------:R-:W-:-:S03]  /*28e90*/  ULDC.64 UR4, c[0x0][0x650] ;  /* 0x0001940000047ab9 */ /* 0x000fc60000000a00 */
[----:B------:R-:W3:Y:S01]  /*28ea0*/  LDL R18, [R1+0x600] ;  /* 0x0006000001127983 */ /* 0x000ee20000100800 */
[----:B------:R-:W-:Y:S01]  /*28eb0*/  PRMT R6, RZ, 0x7610, R6 ;  /* 0x00007610ff067816 */ /* 0x000fe20000000006 */
[----:B------:R-:W-:Y:S02]  /*28ec0*/  IMAD.MOV.U32 R3, RZ, RZ, -0x1 ;  /* 0xffffffffff037424 */ /* 0x000fe400078e00ff */
[----:B------:R-:W-:Y:S02]  /*28ed0*/  IMAD.MOV.U32 R2, RZ, RZ, -0x1 ;  /* 0xffffffffff027424 */ /* 0x000fe400078e00ff */
[----:B------:R-:W-:Y:S01]  /*28ee0*/  IMAD.MOV.U32 R10, RZ, RZ, -0x1 ;  /* 0xffffffffff0a7424 */ /* 0x000fe200078e00ff */
[----:B--2---:R-:W-:-:S04]  /*28ef0*/  ISETP.GE.U32.AND P0, PT, R17, UR4, PT ;  /* 0x0000000411007c0c */ /* 0x004fc8000bf06070 */
[----:B---3--:R-:W-:-:S13]  /*28f00*/  ISETP.GE.U32.AND.EX P0, PT, R18, UR5, PT, P0 ;  /* 0x0000000512007c0c */ /* 0x008fda000bf06100 */
        /* <DEDUP_REMOVED lines=19> */
.L_x_1055:
[--C-:B------:R-:W-:Y:S01]  /*29040*/  SHF.R.U64 R10, R8, R12, R9.reuse ;  /* 0x0000000c080a7219 */ /* 0x100fe20000001209 */
[----:B------:R-:W-:Y:S01]  /*29050*/  IMAD.MOV.U32 R3, RZ, RZ, R18 ;  /* 0x000000ffff037224 */ /* 0x000fe200078e0012 */
[----:B------:R-:W-:Y:S01]  /*29060*/  I2FP.F32.U32 R6, R4 ;  /* 0x0000000400067245 */ /* 0x000fe20000201000 */
[----:B------:R-:W0:Y:S01]  /*29070*/  LDC R16, c[0x0][0x618] ;  /* 0x00018600ff107b82 */ /* 0x000e220000000800 */
[----:B------:R-:W-:Y:S01]  /*29080*/  SHF.R.U32.HI R2, RZ, R12, R9 ;  /* 0x0000000cff027219 */ /* 0x000fe20000011609 */
[----:B------:R-:W-:Y:S01]  /*29090*/  ULDC UR4, c[0x0][0x150] ;  /* 0x0000540000047ab9 */ /* 0x000fe20000000800 */
[----:B------:R-:W-:Y:S01]  /*290a0*/  IADD3 R5, P0, RZ, -R10, RZ ;  /* 0x8000000aff057210 */ /* 0x000fe20007f1e0ff */
[----:B------:R-:W-:Y:S01]  /*290b0*/  FMUL R9, R6, UR4 ;  /* 0x0000000406097c20 */ /* 0x000fe20008400000 */
[----:B------:R-:W-:-:S03]  /*290c0*/  ULDC UR4, c[0x0][0x154] ;  /* 0x0000550000047ab9 */ /* 0x000fc60000000800 */
[----:B------:R-:W1:Y:S01]  /*290d0*/  LDC.64 R18, c[0x0][0x640] ;  /* 0x00019000ff127b82 */ /* 0x000e620000000a00 */
[----:B------:R-:W-:Y:S01]  /*290e0*/  IMAD.X R7, RZ, RZ, ~R2, P0 ;  /* 0x000000ffff077224 */ /* 0x000fe200000e0e02 */
[----:B------:R-:W2:Y:S01]  /*290f0*/  F2I.U32.TRUNC.NTZ R9, R9 ;  /* 0x0000000900097305 */ /* 0x000ea2000020f000 */
[----:B------:R-:W-:Y:S02]  /*29100*/  IMAD.MOV.U32 R2, RZ, RZ, R17 ;  /* 0x000000ffff027224 */ /* 0x000fe400078e0011 */
[-C--:B------:R-:W-:Y:S02]  /*29110*/  IMAD R6, R7, R14.reuse, RZ ;  /* 0x0000000e07067224 */ /* 0x080fe400078e02ff */
[C---:B------:R-:W-:Y:S01]  /*29120*/  IMAD.WIDE.U32 R2, R5.reuse, R14, R2 ;  /* 0x0000000e05027225 */ /* 0x040fe200078e0002 */
[----:B------:R-:W3:Y:S03]  /*29130*/  LDC R11, c[0x0][0x144] ;  /* 0x00005100ff0b7b82 */ /* 0x000ee60000000800 */
[----:B------:R-:W-:-:S02]  /*29140*/  IMAD R5, R5, R15, R6 ;  /* 0x0000000f05057224 */ /* 0x000fc400078e0206 */
[----:B------:R-:W-:Y:S02]  /*29150*/  IMAD.MOV.U32 R6, RZ, RZ, -0x1 ;  /* 0xffffffffff067424 */ /* 0x000fe400078e00ff */
[----:B------:R-:W-:Y:S01]  /*29160*/  IMAD.IADD R3, R3, 0x1, R5 ;  /* 0x0000000103037824 */ /* 0x000fe200078e0205 */
[----:B------:R-:W4:Y:S01]  /*29170*/  LDC R12, c[0x0][0x608] ;  /* 0x00018200ff0c7b82 */ /* 0x000f220000000800 */
[----:B------:R-:W-:-:S03]  /*29180*/  I2FP.F32.U32 R5, R0 ;  /* 0x0000000000057245 */ /* 0x000fc60000201000 */
[-C--:B0-----:R-:W-:Y:S01]  /*29190*/  SHF.R.U64 R8, R2, R16.reuse, R3 ;  /* 0x0000001002087219 */ /* 0x081fe20000001203 */
[----:B--2---:R-:W-:Y:S01]  /*291a0*/  IMAD.MOV R2, RZ, RZ, -R9 ;  /* 0x000000ffff027224 */ /* 0x004fe200078e0a09 */
[----:B------:R-:W-:Y:S01]  /*291b0*/  SHF.R.U32.HI R3, RZ, R16, R3 ;  /* 0x00000010ff037219 */ /* 0x000fe20000011603 */
[----:B------:R-:W-:Y:S01]  /*291c0*/  FMUL R5, R5, UR4 ;  /* 0x0000000405057c20 */ /* 0x000fe20008400000 */
[----:B------:R-:W0:Y:S01]  /*291d0*/  LDC R7, c[0x0][0x658] ;  /* 0x00019600ff077b82 */ /* 0x000e220000000800 */
[----:B-1----:R-:W-:-:S04]  /*291e0*/  ISETP.NE.U32.AND P0, PT, R18, RZ, PT ;  /* 0x000000ff1200720c */ /* 0x002fc80003f05070 */
[----:B------:R-:W-:-:S03]  /*291f0*/  ISETP.NE.AND.EX P0, PT, R19, RZ, PT, P0 ;  /* 0x000000ff1300720c */ /* 0x000fc60003f05300 */
[----:B------:R-:W1:Y:S01]  /*29200*/  LDC R15, c[0x0][0x148] ;  /* 0x00005200ff0f7b82 */ /* 0x000e620000000800 */
[----:B---3--:R-:W-:Y:S02]  /*29210*/  IMAD R16, R11, R2, R4 ;  /* 0x000000020b107224 */ /* 0x008fe400078e0204 */
[----:B------:R-:W-:-:S05]  /*29220*/  IMAD.MOV.U32 R4, RZ, RZ, 0x1 ;  /* 0x00000001ff047424 */ /* 0x000fca00078e00ff */
[----:B------:R-:W2:Y:S01]  /*29230*/  LDC R14, c[0x0][0x600] ;  /* 0x00018000ff0e7b82 */ /* 0x000ea20000000800 */
[-CC-:B----4-:R-:W-:Y:S02]  /*29240*/  SHF.R.U64 R11, R8, R12.reuse, R3.reuse ;  /* 0x0000000c080b7219 */ /* 0x190fe40000001203 */
[----:B------:R-:W-:Y:S02]  /*29250*/  SHF.R.U32.HI R2, RZ, R12, R3 ;  /* 0x0000000cff027219 */ /* 0x000fe40000011603 */
[----:B------:R3:W4:Y:S03]  /*29260*/  F2I.U32.TRUNC.NTZ R12, R5 ;  /* 0x00000005000c7305 */ /* 0x000726000020f000 */
[----:B------:R-:W1:Y:S01]  /*29270*/  LDC R17, c[0x0][0x648] ;  /* 0x00019200ff117b82 */ /* 0x000e620000000800 */
[-C--:B0-----:R-:W-:Y:S02]  /*29280*/  SHF.R.U64 R13, R11, R7.reuse, R2 ;  /* 0x000000070b0d7219 */ /* 0x081fe40000001202 */
[----:B------:R-:W-:-:S02]  /*29290*/  SHF.L.U32 R6, R6, R7, RZ ;  /* 0x0000000706067219 */ /* 0x000fc400000006ff */
[-C--:B------:R-:W-:Y:S01]  /*292a0*/  SHF.R.U32.HI R3, RZ, R7.reuse, R2 ;  /* 0x00000007ff037219 */ /* 0x080fe20000011602 */
[----:B------:R-:W-:Y:S01]  /*292b0*/  IMAD.MOV.U32 R2, RZ, RZ, R13 ;  /* 0x000000ffff027224 */ /* 0x000fe200078e000d */
[----:B------:R-:W-:Y:S01]  /*292c0*/  SHF.L.U32 R21, R4, R7, RZ ;  /* 0x0000000704157219 */ /* 0x000fe200000006ff */
[----:B------:R-:W0:Y:S01]  /*292d0*/  LDC R20, c[0x0][0x638] ;  /* 0x00018e00ff147b82 */ /* 0x000e220000000800 */
[----:B------:R-:W-:-:S07]  /*292e0*/  LOP3.LUT R22, RZ, R6, RZ, 0x33, !PT ;  /* 0x00000006ff167212 */ /* 0x000fce00078e33ff */
[----:B------:R-:W0:Y:S01]  /*292f0*/  LDC R23, c[0x0][0x610] ;  /* 0x00018400ff177b82 */ /* 0x000e220000000800 */
[----:B---34-:R-:W-:Y:S05]  /*29300*/  @!P0 BRA `(.L_x_1056) ;  /* 0x0000000000288947 */ /* 0x018fea0003800000 */
        /* <DEDUP_REMOVED lines=10> */
.L_x_1056:
[----:B------:R-:W3:Y:S01]  /*293b0*/  LDC R4, c[0x0][0x65c] ;  /* 0x00019700ff047b82 */ /* 0x000ee20000000800 */
[----:B-1----:R-:W-:Y:S01]  /*293c0*/  SHF.R.U64 R3, R2, R17, R3 ;  /* 0x0000001102037219 */ /* 0x002fe20000001203 */
[----:B--2---:R-:W-:Y:S01]  /*293d0*/  VIADD R5, R14, 0xffffffff ;  /* 0xffffffff0e057836 */ /* 0x004fe20000000000 */
[----:B------:R-:W-:Y:S01]  /*293e0*/  LOP3.LUT R2, R11, R22, RZ, 0xc0, !PT ;  /* 0x000000160b027212 */ /* 0x000fe200078ec0ff */
[----:B------:R-:W-:Y:S02]  /*293f0*/  IMAD.MOV R12, RZ, RZ, -R12 ;  /* 0x000000ffff0c7224 */ /* 0x000fe400078e0a0c */
[----:B------:R-:W-:Y:S01]  /*29400*/  IMAD.MOV.U32 R6, RZ, RZ, 0x1 ;  /* 0x00000001ff067424 */ /* 0x000fe200078e00ff */
[----:B------:R-:W-:Y:S02]  /*29410*/  LOP3.LUT R5, R8, R5, RZ, 0xc0, !PT ;  /* 0x0000000508057212 */ /* 0x000fe400078ec0ff */
[----:B---3--:R-:W-:Y:S01]  /*29420*/  ISETP.NE.AND P0, PT, R4, 0x1, PT ;  /* 0x000000010400780c */ /* 0x008fe20003f05270 */
[----:B------:R-:W-:-:S02]  /*29430*/  IMAD.MOV R4, RZ, RZ, -R3 ;  /* 0x000000ffff047224 */ /* 0x000fc400078e0a03 */
[----:B------:R-:W-:-:S10]  /*29440*/  IMAD R3, R21, R3, R2 ;  /* 0x0000000315037224 */ /* 0x000fd400078e0202 */
[----:B------:R-:W-:Y:S02]  /*29450*/  @P0 IMAD R16, R15, R12, R0 ;  /* 0x0000000c0f100224 */ /* 0x000fe400078e0200 */
[----:B0-----:R-:W-:Y:S02]  /*29460*/  IMAD R0, R4, R20, R13 ;  /* 0x0000001404007224 */ /* 0x001fe400078e020d */
[----:B------:R-:W-:Y:S02]  /*29470*/  IMAD R3, R3, R23, R16 ;  /* 0x0000001703037224 */ /* 0x000fe400078e0210 */
[----:B------:R-:W-:-:S05]  /*29480*/  IMAD R0, R0, R14, R5 ;  /* 0x0000000e00007224 */ /* 0x000fca00078e0205 */
[----:B------:R-:W-:Y:S02]  /*29490*/  SEL R2, R0, R3, !P0 ;  /* 0x0000000300027207 */ /* 0x000fe40004000000 */
[----:B------:R-:W-:-:S07]  /*294a0*/  SEL R3, R3, R0, !P0 ;  /* 0x0000000003037207 */ /* 0x000fce0004000000 */
.L_x_1054:
[----:B------:R-:W-:-:S08]  /*294b0*/  NOP ;  /* 0x0000000000007918 */ /* 0x000fd00000000000 */
[----:B------:R-:W0:-:S00]  /*294c0*/  USETMAXREG.DEALLOC.CTAPOOL 0x18 ;  /* 0x00000018000079c8 */ /* 0x000e0000080e0500 */
[----:B------:R-:W-:-:S13]  /*294d0*/  ISETP.NE.AND P0, PT, RZ, UR8, PT ;  /* 0x00000008ff007c0c */ /* 0x000fda000bf05270 */
[----:B------:R-:W-:Y:S05]  /*294e0*/  @P0 EXIT ;  /* 0x000000000000094d */ /* 0x000fea0003800000 */
[----:B0-----:R-:W-:Y:S01]  /*294f0*/  LOP3.LUT P0, RZ, R6, 0xff, RZ, 0xc0, !PT ;  /* 0x000000ff06ff7812 */ /* 0x001fe2000780c0ff */
[----:B------:R-:W-:Y:S02]  /*29500*/  IMAD.MOV.U32 R0, RZ, RZ, 0x1 ;  /* 0x00000001ff007424 */ /* 0x000fe400078e00ff */
[----:B------:R-:W-:-:S10]  /*29510*/  IMAD.MOV.U32 R7, RZ, RZ, RZ ;  /* 0x000000ffff077224 */ /* 0x000fd400078e00ff */
[----:B------:R-:W-:Y:S05]  /*29520*/  @!P0 BRA `(.L_x_1057) ;  /* 0x0000000c00548947 */ /* 0x000fea0003800000 */
[----:B------:R-:W0:Y:S01]  /*29530*/  LDC R0, c[0x0][0x28c] ;  /* 0x0000a300ff007b82 */ /* 0x000e220000000800 */
[----:B------:R-:W1:Y:S01]  /*29540*/  S2R R4, SR_TID.X ;  /* 0x0000000000047919 */ /* 0x000e620000002100 */
[----:B------:R-:W-:Y:S01]  /*29550*/  ULDC UR5, c[0x0][0x658] ;  /* 0x0001960000057ab9 */ /* 0x000fe20000000800 */
[----:B------:R-:W-:Y:S01]  /*29560*/  UMOV UR7, 0xffffffff ;  /* 0xffffffff00077882 */ /* 0x000fe20000000000 */
[----:B------:R-:W-:Y:S01]  /*29570*/  ULDC UR6, c[0x0][0xc] ;  /* 0x0000030000067ab9 */ /* 0x000fe20000000800 */
[----:B------:R-:W-:Y:S01]  /*29580*/  USHF.L.U32 UR8, UR7, UR5, URZ ;  /* 0x0000000507087299 */ /* 0x000fe2000800063f */
[----:B------:R-:W-:Y:S01]  /*29590*/  BSSY B0, `(.L_x_1057) ;  /* 0x00000ce000007945 */ /* 0x000fe20003800000 */
[----:B------:R-:W-:Y:S01]  /*295a0*/  UMOV UR9, 0x1 ;  /* 0x0000000100097882 */ /* 0x000fe20000000000 */
[----:B------:R-:W-:Y:S01]  /*295b0*/  ULDC UR7, c[0x0][0x10] ;  /* 0x0000040000077ab9 */ /* 0x000fe20000000800 */
[----:B------:R-:W-:Y:S01]  /*295c0*/  USHF.L.U32 UR18, UR9, UR5, URZ ;  /* 0x0000000509127299 */ /* 0x000fe2000800063f */
[----:B------:R-:W-:Y:S01]  /*295d0*/  IMAD.MOV.U32 R9, RZ, RZ, 0x1 ;  /* 0x00000001ff097424 */ /* 0x000fe200078e00ff */
[----:B------:R-:W-:Y:S01]  /*295e0*/  UIMAD.WIDE.U32 UR6, UR6, UR7, URZ ;  /* 0x00000007060672a5 */ /* 0x000fe2000f8e003f */
[----:B------:R-:W-:Y:S01]  /*295f0*/  IMAD.MOV.U32 R7, RZ, RZ, RZ ;  /* 0x000000ffff077224 */ /* 0x000fe200078e00ff */
[----:B------:R-:W-:Y:S01]  /*29600*/  ULDC UR5, c[0x0][0x14] ;  /* 0x0000050000057ab9 */ /* 0x000fe20000000800 */
[----:B------:R-:W-:Y:S01]  /*29610*/  ULDC UR4, c[0x0][0x600] ;  /* 0x0001800000047ab9 */ /* 0x000fe20000000800 */
[----:B------:R-:W-:-:S02]  /*29620*/  UIMAD.WIDE.U32 UR20, UR6, UR5, URZ ;  /* 0x00000005061472a5 */ /* 0x000fc4000f8e003f */
[----:B------:R-:W-:Y:S02]  /*29630*/  UIMAD UR13, UR7, UR5, URZ ;  /* 0x00000005070d72a4 */ /* 0x000fe4000f8e023f */
[----:B------:R-:W-:Y:S02]  /*29640*/  ULOP3.LUT UR24, UR40, 0x2, URZ, 0xfc, !UPT ;  /* 0x0000000228187892 */ /* 0x000fe4000f8efc3f */
[----:B------:R-:W-:Y:S02]  /*29650*/  UIADD3 UR4, UR4, -0x1, URZ ;  /* 0xffffffff04047890 */ /* 0x000fe4000fffe03f */
[----:B------:R-:W-:Y:S01]  /*29660*/  ULOP3.LUT UR17, URZ, UR8, URZ, 0x33, !UPT ;  /* 0x000000083f117292 */ /* 0x000fe2000f8e333f */
[----:B0-----:R-:W-:Y:S01]  /*29670*/  VIADD R0, R0, 0xf ;  /* 0x0000000f00007836 */ /* 0x001fe20000000000 */
[----:B------:R-:W-:Y:S01]  /*29680*/  UIADD3 UR13, UR21, UR13, URZ ;  /* 0x0000000d150d7290 */ /* 0x000fe2000fffe03f */
[----:B------:R-:W-:-:S03]  /*29690*/  ULDC.64 UR22, c[0x0][0x198] ;  /* 0x0000660000167ab9 */ /* 0x000fc60000000a00 */
[----:B------:R-:W-:-:S04]  /*296a0*/  SHF.R.S32.HI R5, RZ, 0x1f, R0 ;  /* 0x0000001fff057819 */ /* 0x000fc80000011400 */
[----:B------:R-:W-:Y:S01]  /*296b0*/  LEA.HI R5, R5, R0, RZ, 0x4 ;  /* 0x0000000005057211 */ /* 0x000fe200078f20ff */
[----:B------:R-:W-:Y:S01]  /*296c0*/  IMAD.MOV.U32 R0, RZ, RZ, 0x1 ;  /* 0x00000001ff007424 */ /* 0x000fe200078e00ff */
[C---:B-1----:R-:W-:Y:S02]  /*296d0*/  LOP3.LUT P2, RZ, R4.reuse, 0x7f, RZ, 0xc0, !PT ;  /* 0x0000007f04ff7812 */ /* 0x042fe4000784c0ff */
[----:B------:R-:W-:Y:S02]  /*296e0*/  SHF.R.S32.HI R6, RZ, 0x4, R5 ;  /* 0x00000004ff067819 */ /* 0x000fe40000011405 */
[----:B------:R-:W-:-:S03]  /*296f0*/  LOP3.LUT P0, RZ, R4, 0x1f, RZ, 0xc0, !PT ;  /* 0x0000001f04ff7812 */ /* 0x000fc6000780c0ff */
[----:B------:R-:W-:Y:S01]  /*29700*/  VIADD R16, R6, 0x1 ;  /* 0x0000000106107836 */ /* 0x000fe20000000000 */
[----:B------:R-:W-:-:S13]  /*29710*/  PLOP3.LUT P0, PT, P0, P2, PT, 0x8a, 0x0 ;  /* 0x000000000000781c */ /* 0x000fda0000705172 */
.L_x_1069:
[----:B------:R-:W-:-:S03]  /*29720*/  UMOV UR5, 0xffffffff ;  /* 0xffffffff00057882 */ /* 0x000fc60000000000 */
[----:B------:R-:W-:Y:S05]  /*29730*/  BRA.DIV UR5, `(.L_x_1058) ;  /* 0x0000001205747947 */ /* 0x000fea000b800000 */
[----:B------:R-:W-:-:S13]  /*29740*/  ELECT P6, URZ, PT ;  /* 0x00000000003f782f */ /* 0x000fda00038c0000 */
.L_x_1085:
[----:B------:R-:W0:Y:S01]  /*29750*/  LDC R4, c[0x0][0x28c] ;  /* 0x0000a300ff047b82 */ /* 0x000e220000000800 */
[----:B------:R-:W-:Y:S01]  /*29760*/  BSSY B1, `(.L_x_1059) ;  /* 0x0000038000017945 */ /* 0x000fe20003800000 */
[----:B0-----:R-:W-:-:S13]  /*29770*/  ISETP.LT.OR P6, PT, R4, 0x1, !P6 ;  /* 0x000000010400780c */ /* 0x001fda00077c1670 */
[----:B------:R-:W-:Y:S05]  /*29780*/  @P6 BRA `(.L_x_1060) ;  /* 0x0000000000d46947 */ /* 0x000fea0003800000 */
[----:B------:R-:W-:Y:S02]  /*29790*/  IMAD.SHL.U32 R2, R2, 0x200, RZ ;  /* 0x0000020002027824 */ /* 0x000fe400078e00ff */
[----:B------:R-:W-:Y:S02]  /*297a0*/  IMAD.SHL.U32 R3, R3, 0x100, RZ ;  /* 0x0000010003037824 */ /* 0x000fe400078e00ff */
[----:B------:R-:W-:Y:S02]  /*297b0*/  IMAD.MOV.U32 R13, RZ, RZ, RZ ;  /* 0x000000ffff0d7224 */ /* 0x000fe400078e00ff */
[----:B------:R-:W-:Y:S02]  /*297c0*/  IMAD.MOV.U32 R4, RZ, RZ, R16 ;  /* 0x000000ffff047224 */ /* 0x000fe400078e0010 */
[----:B------:R-:W-:Y:S02]  /*297d0*/  IMAD.MOV.U32 R5, RZ, RZ, R0 ;  /* 0x000000ffff057224 */ /* 0x000fe400078e0000 */
[----:B------:R-:W-:-:S07]  /*297e0*/  IMAD.MOV.U32 R8, RZ, RZ, R7 ;  /* 0x000000ffff087224 */ /* 0x000fce00078e0007 */
.L_x_1064:
[----:B------:R-:W0:Y:S01]  /*297f0*/  S2R R12, SR_CgaCtaId ;  /* 0x00000000000c7919 */ /* 0x000e220000008800 */
[----:B------:R-:W-:-:S04]  /*29800*/  MOV R11, 0x400 ;  /* 0x00000400000b7802 */ /* 0x000fc80000000f00 */
[----:B0-----:R-:W-:Y:S02]  /*29810*/  LEA R15, R12, R11, 0x18 ;  /* 0x0000000b0c0f7211 */ /* 0x001fe400078ec0ff */
[----:B------:R-:W-:Y:S01]  /*29820*/  SHF.L.U32 R11, R5, 0x1f, RZ ;  /* 0x0000001f050b7819 */ /* 0x000fe200000006ff */
[----:B------:R-:W0:Y:S02]  /*29830*/  @!P2 LDC R12, c[0x0][0x500] ;  /* 0x00014000ff0cab82 */ /* 0x000e240000000800 */
[----:B------:R-:W-:-:S04]  /*29840*/  IMAD R14, R8, 0x8, R15 ;  /* 0x00000008080e7824 */ /* 0x000fc800078e020f */
[----:B------:R-:W1:Y:S02]  /*29850*/  SYNCS.PHASECHK.TRANS64.TRYWAIT P1, [R14+URZ+0x48], R11 ;  /* 0x0000480b0e0075a7 */ /* 0x000e64000802017f */
[----:B-1----:R-:W-:Y:S05]  /*29860*/  @!P1 BRA `(.L_x_1061) ;  /* 0x0000001000489947 */ /* 0x002fea0003800000 */
.L_x_1086:
[----:B------:R-:W-:Y:S01]  /*29870*/  UPRMT UR5, UR24, 0x9910, URZ ;  /* 0x0000991018057896 */ /* 0x000fe2000800003f */
[----:B0-----:R0:W-:Y:S03]  /*29880*/  @!P2 SYNCS.ARRIVE.TRANS64 RZ, [R14+URZ], R12 ;  /* 0x0000000c0effa9a7 */ /* 0x0011e6000800003f */
[----:B------:R-:W-:-:S06]  /*29890*/  UISETP.NE.AND UP0, UPT, UR5, 0x2, UPT ;  /* 0x000000020500788c */ /* 0x000fcc000bf05270 */
[----:B------:R-:W-:-:S13]  /*298a0*/  PLOP3.LUT P1, PT, PT, PT, UP0, 0x80, 0x0 ;  /* 0x000000000000781c */ /* 0x000fda0003f2f008 */
[----:B0-----:R-:W-:Y:S05]  /*298b0*/  @P1 BRA `(.L_x_1062) ;  /* 0x0000000000041947 */ /* 0x001fea0003800000 */
[----:B------:R-:W-:Y:S01]  /*298c0*/  BPT.TRAP 0x1 ;  /* 0x000000040000795c */ /* 0x000fe20000300000 */
.L_x_1062:
[----:B------:R-:W-:Y:S05]  /*298d0*/  @P0 BRA `(.L_x_1063) ;  /* 0x0000000000040947 */ /* 0x000fea0003800000 */
[----:B------:R-:W-:Y:S01]  /*298e0*/  BPT.TRAP 0x1 ;  /* 0x000000040000795c */ /* 0x000fe20000300000 */
.L_x_1063:
[--C-:B-1----:R-:W-:Y:S01]  /*298f0*/  IMAD R11, R8, 0x2000, R15.reuse ;  /* 0x00002000080b7824 */ /* 0x102fe200078e020f */
[----:B------:R-:W-:Y:S01]  /*29900*/  R2UR UR9, R14 ;  /* 0x000000000e0972ca */ /* 0x000fe200000e0000 */
[----:B------:R-:W-:Y:S01]  /*29910*/  IMAD R15, R8, 0x4000, R15 ;  /* 0x00004000080f7824 */ /* 0x000fe200078e020f */
[----:B------:R-:W-:Y:S01]  /*29920*/  UIADD3 UR6, UP0, UR22, 0xf0, URZ ;  /* 0x000000f016067890 */ /* 0x000fe2000ff1e03f */
[----:B------:R-:W-:Y:S01]  /*29930*/  VIADD R4, R4, 0xffffffff ;  /* 0xffffffff04047836 */ /* 0x000fe20000000000 */
[----:B------:R-:W-:Y:S01]  /*29940*/  R2UR UR5, R11 ;  /* 0x000000000b0572ca */ /* 0x000fe200000e0000 */
[----:B------:R-:W-:Y:S01]  /*29950*/  UIADD3 UR26, UP1, UR22, 0x1f0, URZ ;  /* 0x000001f0161a7890 */ /* 0x000fe2000ff3e03f */
[----:B------:R-:W-:Y:S01]  /*29960*/  R2UR UR8, R15 ;  /* 0x000000000f0872ca */ /* 0x000fe200000e0000 */
[----:B------:R-:W-:Y:S01]  /*29970*/  UIADD3.X UR7, URZ, UR23, URZ, UP0, !UPT ;  /* 0x000000173f077290 */ /* 0x000fe200087fe43f */
[----:B------:R-:W-:Y:S01]  /*29980*/  R2UR UR11, R3 ;  /* 0x00000000030b72ca */ /* 0x000fe200000e0000 */
[----:B------:R-:W-:Y:S01]  /*29990*/  VIADD R8, R8, 0x1 ;  /* 0x0000000108087836 */ /* 0x000fe20000000000 */
[C---:B------:R-:W-:Y:S01]  /*299a0*/  R2UR UR10, R13.reuse ;  /* 0x000000000d0a72ca */ /* 0x040fe200000e0000 */
[----:B------:R-:W-:Y:S01]  /*299b0*/  UIADD3.X UR27, URZ, UR23, URZ, UP1, !UPT ;  /* 0x000000173f1b7290 */ /* 0x000fe20008ffe43f */
[----:B------:R-:W-:Y:S01]  /*299c0*/  R2UR UR12, R10 ;  /* 0x000000000a0c72ca */ /* 0x000fe200000e0000 */
[----:B------:R-:W-:Y:S01]  /*299d0*/  UMOV UR14, 0x0 ;  /* 0x00000000000e7882 */ /* 0x000fe20000000000 */
[----:B------:R-:W-:Y:S01]  /*299e0*/  R2UR UR19, R2 ;  /* 0x00000000021372ca */ /* 0x000fe200000e0000 */
[----:B------:R-:W-:Y:S01]  /*299f0*/  UMOV UR15, 0x10000000 ;  /* 0x10000000000f7882 */ /* 0x000fe20000000000 */
[----:B------:R-:W-:Y:S01]  /*29a00*/  ISETP.GT.AND P3, PT, R4, 0x1, PT ;  /* 0x000000010400780c */ /* 0x000fe20003f64270 */
[----:B------:R-:W-:Y:S01]  /*29a10*/  UIADD3 UR5, UR5, 0x180, URZ ;  /* 0x0000018005057890 */ /* 0x000fe2000fffe03f */
[----:B------:R-:W-:Y:S01]  /*29a20*/  ISETP.NE.AND P1, PT, R8, 0x9, PT ;  /* 0x000000090800780c */ /* 0x000fe20003f25270 */
[----:B------:R-:W-:Y:S01]  /*29a30*/  UIADD3 UR16, UR8, 0x12180, URZ ;  /* 0x0001218008107890 */ /* 0x000fe2000fffe03f */
[----:B------:R-:W-:-:S02]  /*29a40*/  VIADD R13, R13, 0x10 ;  /* 0x000000100d0d7836 */ /* 0x000fc40000000000 */
[----:B------:R-:W-:Y:S02]  /*29a50*/  SEL R12, RZ, 0x1, P1 ;  /* 0x00000001ff0c7807 */ /* 0x000fe40000800000 */
[----:B------:R-:W-:Y:S01]  /*29a60*/  UMOV UR8, UR5 ;  /* 0x0000000500087c82 */ /* 0x000fe20008000000 */
[----:B------:R-:W-:Y:S01]  /*29a70*/  SEL R8, R8, RZ, P1 ;  /* 0x000000ff08087207 */ /* 0x000fe20000800000 */
[----:B------:R0:W-:Y:S01]  /*29a80*/  UTMALDG.3D [UR8], [UR6], desc[UR14] ;  /* 0x00000e08060075b4 */ /* 0x0001e20008011000 */
[----:B------:R-:W-:Y:S01]  /*29a90*/  LOP3.LUT R5, R5, R12, RZ, 0x3c, !PT ;  /* 0x0000000c05057212 */ /* 0x000fe200078e3cff */
[----:B0-----:R-:W-:Y:S01]  /*29aa0*/  UMOV UR8, UR16 ;  /* 0x0000001000087c82 */ /* 0x001fe20008000000 */
[----:B------:R-:W-:Y:S02]  /*29ab0*/  UMOV UR11, UR19 ;  /* 0x00000013000b7c82 */ /* 0x000fe40008000000 */
[----:B------:R0:W-:Y:S02]  /*29ac0*/  UTMALDG.3D [UR8], [UR26], desc[UR14] ;  /* 0x00000e081a0075b4 */ /* 0x0001e40008011000 */
[----:B0-----:R-:W-:Y:S05]  /*29ad0*/  @P3 BRA `(.L_x_1064) ;  /* 0xfffffffc00443947 */ /* 0x001fea000383ffff */
.L_x_1060:
[----:B------:R-:W-:Y:S05]  /*29ae0*/  BSYNC B1 ;  /* 0x0000000000017941 */ /* 0x000fea0003800000 */
.L_x_1059:
[----:B------:R-:W2:Y:S01]  /*29af0*/  LDL.LU R15, [R1+0x600] ;  /* 0x00060000010f7983 */ /* 0x000ea20000300800 */
[----:B------:R-:W-:Y:S01]  /*29b00*/  LOP3.LUT P1, RZ, R9, 0xff, RZ, 0xc0, !PT ;  /* 0x000000ff09ff7812 */ /* 0x000fe2000782c0ff */
[C---:B------:R-:W-:Y:S01]  /*29b10*/  IMAD.IADD R4, R6.reuse, 0x1, R7 ;  /* 0x0000000106047824 */ /* 0x040fe200078e0207 */
[----:B------:R-:W-:Y:S01]  /*29b20*/  ULDC.64 UR6, c[0x0][0x650] ;  /* 0x0001940000067ab9 */ /* 0x000fe20000000a00 */
[----:B------:R-:W3:Y:S01]  /*29b30*/  LDL.LU R14, [R1+0x604] ;  /* 0x00060400010e7983 */ /* 0x000ee20000300800 */
[----:B------:R-:W-:Y:S01]  /*29b40*/  ISETP.GE.U32.AND P3, PT, R6, 0x9, PT ;  /* 0x000000090600780c */ /* 0x000fe20003f66070 */
[----:B------:R-:W-:Y:S01]  /*29b50*/  BSSY B1, `(.L_x_1065) ;  /* 0x000006f000017945 */ /* 0x000fe20003800000 */
[----:B------:R-:W-:Y:S01]  /*29b60*/  IMAD.MOV.U32 R10, RZ, RZ, -0x1 ;  /* 0xffffffffff0a7424 */ /* 0x000fe200078e00ff */
[----:B------:R-:W-:-:S06]  /*29b70*/  PRMT R9, RZ, 0x7610, R9 ;  /* 0x00007610ff097816 */ /* 0x000fcc0000000009 */
[----:B------:R-:W0:Y:S01]  /*29b80*/  @P1 S2R R3, SR_CgaCtaId ;  /* 0x0000000000031919 */ /* 0x000e220000008800 */
[----:B------:R-:W-:-:S04]  /*29b90*/  @P1 MOV R2, 0x400 ;  /* 0x0000040000021802 */ /* 0x000fc80000000f00 */
[----:B0-----:R-:W-:-:S04]  /*29ba0*/  @P1 LEA R2, R3, R2, 0x18 ;  /* 0x0000000203021211 */ /* 0x001fc800078ec0ff */
[----:B------:R0:W-:Y:S01]  /*29bb0*/  @P1 SYNCS.ARRIVE.TRANS64.A1T0 RZ, [R2+URZ+0xa8], RZ ;  /* 0x0000a8ff02ff19a7 */ /* 0x0001e2000810003f */
[----:B------:R-:W-:-:S04]  /*29bc0*/  ISETP.GT.U32.AND P1, PT, R4, 0x8, PT ;  /* 0x000000080400780c */ /* 0x000fc80003f24070 */
[----:B------:R-:W-:Y:S01]  /*29bd0*/  ISETP.LT.U32.AND P1, PT, R6, 0x9, P1 ;  /* 0x000000090600780c */ /* 0x000fe20000f21070 */
[----:B0-----:R-:W-:-:S04]  /*29be0*/  IMAD.WIDE.U32 R2, R4, 0x38e38e39, RZ ;  /* 0x38e38e3904027825 */ /* 0x001fc800078e00ff */
[----:B------:R-:W-:Y:S01]  /*29bf0*/  IMAD.MOV.U32 R2, RZ, RZ, -0x1 ;  /* 0xffffffffff027424 */ /* 0x000fe200078e00ff */
[----:B------:R-:W-:Y:S02]  /*29c00*/  SHF.R.U32.HI R5, RZ, 0x1, R3 ;  /* 0x00000001ff057819 */ /* 0x000fe40000011603 */
[----:B------:R-:W-:-:S03]  /*29c10*/  SEL R3, RZ, 0x1, !P1 ;  /* 0x00000001ff037807 */ /* 0x000fc60004800000 */
[--C-:B------:R-:W-:Y:S01]  /*29c20*/  IMAD R7, R5, -0x9, R4.reuse ;  /* 0xfffffff705077824 */ /* 0x100fe200078e0204 */
[----:B------:R-:W-:Y:S01]  /*29c30*/  LOP3.LUT R0, R0, R3, RZ, 0x3c, !PT ;  /* 0x0000000300007212 */ /* 0x000fe200078e3cff */
[----:B------:R-:W-:Y:S01]  /*29c40*/  IMAD.MOV.U32 R3, RZ, RZ, -0x1 ;  /* 0xffffffffff037424 */ /* 0x000fe200078e00ff */
[----:B------:R-:W-:Y:S02]  /*29c50*/  PRMT R4, RZ, 0x7610, R4 ;  /* 0x00007610ff047816 */ /* 0x000fe40000000004 */
[----:B------:R-:W-:Y:S02]  /*29c60*/  @P3 LOP3.LUT R0, R0, 0x1, R5, 0x78, !PT ;  /* 0x0000000100003812 */ /* 0x000fe400078e7805 */
[----:B---3--:R-:W-:-:S04]  /*29c70*/  IADD3 R14, P1, R14, UR20, RZ ;  /* 0x000000140e0e7c10 */ /* 0x008fc8000ff3e0ff */
[----:B--2---:R-:W-:Y:S01]  /*29c80*/  IADD3.X R15, R15, UR13, RZ, P1, !PT ;  /* 0x0000000d0f0f7c10 */ /* 0x004fe20008ffe4ff */
[----:B------:R0:W-:Y:S01]  /*29c90*/  STL [R1+0x604], R14 ;  /* 0x0006040e01007387 */ /* 0x0001e20000100800 */
[----:B------:R-:W-:-:S03]  /*29ca0*/  ISETP.GE.U32.AND P1, PT, R14, UR6, PT ;  /* 0x000000060e007c0c */ /* 0x000fc6000bf26070 */
[----:B------:R0:W-:Y:S01]  /*29cb0*/  STL [R1+0x600], R15 ;  /* 0x0006000f01007387 */ /* 0x0001e20000100800 */
[----:B------:R-:W-:-:S13]  /*29cc0*/  ISETP.GE.U32.AND.EX P1, PT, R15, UR7, PT, P1 ;  /* 0x000000070f007c0c */ /* 0x000fda000bf26110 */
[----:B0-----:R-:W-:Y:S05]  /*29cd0*/  @P1 BRA `(.L_x_1066) ;  /* 0x0000000400581947 */ /* 0x001fea0003800000 */
[----:B------:R-:W0:Y:S01]  /*29ce0*/  S2R R8, SR_CTAID.X ;  /* 0x0000000000087919 */ /* 0x000e220000002500 */
[----:B------:R-:W1:Y:S01]  /*29cf0*/  LDC R11, c[0x0][0x65c] ;  /* 0x00019700ff0b7b82 */ /* 0x000e620000000800 */
[----:B------:R-:W-:Y:S01]  /*29d00*/  ULDC UR5, c[0x0][0x150] ;  /* 0x0000540000057ab9 */ /* 0x000fe20000000800 */
[----:B------:R-:W-:Y:S01]  /*29d10*/  ULDC.64 UR6, c[0x0][0x628] ;  /* 0x00018a0000067ab9 */ /* 0x000fe20000000a00 */
[----:B------:R-:W2:Y:S01]  /*29d20*/  S2R R5, SR_CTAID.Y ;  /* 0x0000000000057919 */ /* 0x000ea20000002600 */
[----:B------:R-:W-:Y:S01]  /*29d30*/  ISETP.NE.U32.AND P1, PT, RZ, UR6, PT ;  /* 0x00000006ff007c0c */ /* 0x000fe2000bf25070 */
[----:B------:R-:W-:-:S03]  /*29d40*/  ULDC UR8, c[0x0][0x630] ;  /* 0x00018c0000087ab9 */ /* 0x000fc60000000800 */
[----:B------:R-:W3:Y:S01]  /*29d50*/  LDC R3, c[0x0][0x144] ;  /* 0x00005100ff037b82 */ /* 0x000ee20000000800 */
[----:B------:R-:W-:-:S07]  /*29d60*/  ISETP.NE.AND.EX P1, PT, RZ, UR7, PT, P1 ;  /* 0x00000007ff007c0c */ /* 0x000fce000bf25310 */
[----:B------:R-:W4:Y:S01]  /*29d70*/  LDC R12, c[0x0][0x148] ;  /* 0x00005200ff0c7b82 */ /* 0x000f220000000800 */
[----:B-1----:R-:W-:Y:S02]  /*29d80*/  ISETP.NE.AND P4, PT, R11, 0x1, PT ;  /* 0x000000010b00780c */ /* 0x002fe40003f85270 */
[----:B0-----:R-:W-:Y:S02]  /*29d90*/  I2FP.F32.U32 R2, R8 ;  /* 0x0000000800027245 */ /* 0x001fe40000201000 */
[----:B--2---:R-:W-:-:S03]  /*29da0*/  I2FP.F32.U32 R4, R5 ;  /* 0x0000000500047245 */ /* 0x004fc60000201000 */
[----:B------:R-:W-:Y:S01]  /*29db0*/  FMUL R2, R2, UR5 ;  /* 0x0000000502027c20 */ /* 0x000fe20008400000 */
[----:B------:R-:W-:Y:S02]  /*29dc0*/  ULDC UR5, c[0x0][0x154] ;  /* 0x0000550000057ab9 */ /* 0x000fe40000000800 */
[----:B------:R-:W-:-:S03]  /*29dd0*/  FMUL R10, R4, UR5 ;  /* 0x00000005040a7c20 */ /* 0x000fc60008400000 */
[----:B------:R-:W0:Y:S08]  /*29de0*/  F2I.U32.TRUNC.NTZ R2, R2 ;  /* 0x0000000200027305 */ /* 0x000e30000020f000 */
[----:B------:R-:W1:Y:S01]  /*29df0*/  F2I.U32.TRUNC.NTZ R10, R10 ;  /* 0x0000000a000a7305 */ /* 0x000e62000020f000 */
[----:B0-----:R-:W-:Y:S02]  /*29e00*/  IMAD.MOV R4, RZ, RZ, -R2 ;  /* 0x000000ffff047224 */ /* 0x001fe400078e0a02 */
[----:B------:R-:W-:-:S02]  /*29e10*/  IMAD.MOV.U32 R2, RZ, RZ, R14 ;  /* 0x000000ffff027224 */ /* 0x000fc400078e000e */
[----:B---3--:R-:W-:Y:S02]  /*29e20*/  IMAD R8, R3, R4, R8 ;  /* 0x0000000403087224 */ /* 0x008fe400078e0208 */
[----:B-1----:R-:W-:-:S04]  /*29e30*/  IMAD.MOV R3, RZ, RZ, -R10 ;  /* 0x000000ffff037224 */ /* 0x002fc800078e0a0a */
[----:B----4-:R-:W-:Y:S02]  /*29e40*/  @P4 IMAD R8, R12, R3, R5 ;  /* 0x000000030c084224 */ /* 0x010fe400078e0205 */
[----:B------:R-:W-:Y:S01]  /*29e50*/  IMAD.MOV.U32 R3, RZ, RZ, R15 ;  /* 0x000000ffff037224 */ /* 0x000fe200078e000f */
[----:B------:R-:W-:Y:S06]  /*29e60*/  @!P1 BRA `(.L_x_1067) ;  /* 0x0000000000289947 */ /* 0x000fec0003800000 */
[----:B------:R-:W-:Y:S02]  /*29e70*/  ULDC UR5, c[0x0][0x634] ;  /* 0x00018d0000057ab9 */ /* 0x000fe40000000800 */
[----:B------:R-:W-:-:S05]  /*29e80*/  IADD3 R3, P1, R14, UR5, RZ ;  /* 0x000000050e037c10 */ /* 0x000fca000ff3e0ff */
[----:B------:R-:W-:-:S04]  /*29e90*/  IMAD.X R11, RZ, RZ, R15, P1 ;  /* 0x000000ffff0b7224 */ /* 0x000fc800008e060f */
[----:B------:R-:W-:-:S04]  /*29ea0*/  IMAD.WIDE.U32 R4, R11, UR6, RZ ;  /* 0x000000060b047c25 */ /* 0x000fc8000f8e00ff */
[----:B------:R-:W-:-:S04]  /*29eb0*/  IMAD.WIDE.U32 R4, P1, R3, UR7, R4 ;  /* 0x0000000703047c25 */ /* 0x000fc8000f820004 */
[----:B------:R-:W-:-:S04]  /*29ec0*/  IMAD.WIDE.U32 R2, R3, UR6, RZ ;  /* 0x0000000603027c25 */ /* 0x000fc8000f8e00ff */
[----:B------:R-:W-:Y:S01]  /*29ed0*/  IMAD.MOV.U32 R2, RZ, RZ, R5 ;  /* 0x000000ffff027224 */ /* 0x000fe200078e0005 */
[----:B------:R-:W-:Y:S01]  /*29ee0*/  IADD3 RZ, P3, R3, R4, RZ ;  /* 0x0000000403ff7210 */ /* 0x000fe20007f7e0ff */
[----:B------:R-:W-:-:S04]  /*29ef0*/  IMAD.X R3, RZ, RZ, RZ, P1 ;  /* 0x000000ffff037224 */ /* 0x000fc800008e06ff */
[----:B------:R-:W-:-:S08]  /*29f00*/  IMAD.WIDE.U32.X R2, R11, UR7, R2, P3 ;  /* 0x000000070b027c25 */ /* 0x000fd000098e0402 */
.L_x_1067:
[--C-:B------:R-:W-:Y:S01]  /*29f10*/  SHF.R.U64 R10, R2, UR8, R3.reuse ;  /* 0x00000008020a7c19 */ /* 0x100fe20008001203 */
[----:B------:R-:W-:Y:S01]  /*29f20*/  ULDC.64 UR6, c[0x0][0x620] ;  /* 0x0001880000067ab9 */ /* 0x000fe20000000a00 */
[----:B------:R-:W-:Y:S01]  /*29f30*/  SHF.R.U32.HI R2, RZ, UR8, R3 ;  /* 0x00000008ff027c19 */ /* 0x000fe20008011603 */
[----:B------:R-:W-:Y:S01]  /*29f40*/  IMAD.MOV.U32 R3, RZ, RZ, R15 ;  /* 0x000000ffff037224 */ /* 0x000fe200078e000f */
[----:B------:R-:W-:Y:S01]  /*29f50*/  IADD3 R11, P1, RZ, -R10, RZ ;  /* 0x8000000aff0b7210 */ /* 0x000fe20007f3e0ff */
[----:B------:R-:W-:-:S04]  /*29f60*/  ULDC UR5, c[0x0][0x618] ;  /* 0x0001860000057ab9 */ /* 0x000fc80000000800 */
[----:B------:R-:W-:-:S04]  /*29f70*/  IMAD.X R2, RZ, RZ, ~R2, P1 ;  /* 0x000000ffff027224 */ /* 0x000fc800008e0e02 */
[----:B------:R-:W-:-:S04]  /*29f80*/  IMAD R2, R2, UR6, RZ ;  /* 0x0000000602027c24 */ /* 0x000fc8000f8e02ff */
[----:B------:R-:W-:Y:S02]  /*29f90*/  IMAD R5, R11, UR7, R2 ;  /* 0x000000070b057c24 */ /* 0x000fe4000f8e0202 */
[----:B------:R-:W-:-:S04]  /*29fa0*/  IMAD.MOV.U32 R2, RZ, RZ, R14 ;  /* 0x000000ffff027224 */ /* 0x000fc800078e000e */
[----:B------:R-:W-:Y:S01]  /*29fb0*/  IMAD.WIDE.U32 R2, R11, UR6, R2 ;  /* 0x000000060b027c25 */ /* 0x000fe2000f8e0002 */
[----:B------:R-:W-:Y:S02]  /*29fc0*/  ULDC.64 UR6, c[0x0][0x640] ;  /* 0x0001900000067ab9 */ /* 0x000fe40000000a00 */
[----:B------:R-:W-:Y:S01]  /*29fd0*/  ISETP.NE.U32.AND P1, PT, RZ, UR6, PT ;  /* 0x00000006ff007c0c */ /* 0x000fe2000bf25070 */
[----:B------:R-:W-:-:S03]  /*29fe0*/  IMAD.IADD R3, R3, 0x1, R5 ;  /* 0x0000000103037824 */ /* 0x000fc600078e0205 */
[----:B------:R-:W-:Y:S02]  /*29ff0*/  ISETP.NE.AND.EX P1, PT, RZ, UR7, PT, P1 ;  /* 0x00000007ff007c0c */ /* 0x000fe4000bf25310 */
[--C-:B------:R-:W-:Y:S02]  /*2a000*/  SHF.R.U64 R11, R2, UR5, R3.reuse ;  /* 0x00000005020b7c19 */ /* 0x100fe40008001203 */
[----:B------:R-:W-:Y:S01]  /*2a010*/  SHF.R.U32.HI R2, RZ, UR5, R3 ;  /* 0x00000005ff027c19 */ /* 0x000fe20008011603 */
[----:B------:R-:W-:-:S03]  /*2a020*/  ULDC UR5, c[0x0][0x608] ;  /* 0x0001820000057ab9 */ /* 0x000fc60000000800 */
[--C-:B------:R-:W-:Y:S02]  /*2a030*/  SHF.R.U64 R12, R11, UR5, R2.reuse ;  /* 0x000000050b0c7c19 */ /* 0x100fe40008001202 */
[----:B------:R-:W-:Y:S01]  /*2a040*/  SHF.R.U32.HI R3, RZ, UR5, R2 ;  /* 0x00000005ff037c19 */ /* 0x000fe20008011602 */
[----:B------:R-:W-:-:S03]  /*2a050*/  ULDC UR5, c[0x0][0x658] ;  /* 0x0001960000057ab9 */ /* 0x000fc60000000800 */
[--C-:B------:R-:W-:Y:S02]  /*2a060*/  SHF.R.U64 R13, R12, UR5, R3.reuse ;  /* 0x000000050c0d7c19 */ /* 0x100fe40008001203 */
[----:B------:R-:W-:-:S03]  /*2a070*/  SHF.R.U32.HI R14, RZ, UR5, R3 ;  /* 0x00000005ff0e7c19 */ /* 0x000fc60008011603 */
[----:B------:R-:W-:Y:S02]  /*2a080*/  IMAD.MOV.U32 R2, RZ, RZ, R13 ;  /* 0x000000ffff027224 */ /* 0x000fe400078e000d */
        /* <DEDUP_REMOVED lines=12> */
.L_x_1068:
[----:B------:R-:W-:Y:S01]  /*2a150*/  ULDC UR5, c[0x0][0x648] ;  /* 0x0001920000057ab9 */ /* 0x000fe20000000800 */
[----:B------:R-:W-:Y:S01]  /*2a160*/  LOP3.LUT R12, R12, UR17, RZ, 0xc0, !PT ;  /* 0x000000110c0c7c12 */ /* 0x000fe2000f8ec0ff */
[----:B------:R-:W-:Y:S01]  /*2a170*/  IMAD.MOV.U32 R4, RZ, RZ, 0x1 ;  /* 0x00000001ff047424 */ /* 0x000fe200078e00ff */
[----:B------:R-:W-:Y:S01]  /*2a180*/  SHF.R.U64 R3, R2, UR5, R3 ;  /* 0x0000000502037c19 */ /* 0x000fe20008001203 */
[----:B------:R-:W-:-:S04]  /*2a190*/  ULDC UR5, c[0x0][0x638] ;  /* 0x00018e0000057ab9 */ /* 0x000fc80000000800 */
[----:B------:R-:W-:Y:S02]  /*2a1a0*/  IMAD.MOV R2, RZ, RZ, -R3 ;  /* 0x000000ffff027224 */ /* 0x000fe400078e0a03 */
[----:B------:R-:W-:Y:S02]  /*2a1b0*/  IMAD R5, R3, UR18, R12 ;  /* 0x0000001203057c24 */ /* 0x000fe4000f8e020c */
[----:B------:R-:W-:Y:S01]  /*2a1c0*/  IMAD R13, R2, UR5, R13 ;  /* 0x00000005020d7c24 */ /* 0x000fe2000f8e020d */
[----:B------:R-:W-:Y:S01]  /*2a1d0*/  ULDC UR5, c[0x0][0x610] ;  /* 0x0001840000057ab9 */ /* 0x000fe20000000800 */
[----:B------:R-:W-:Y:S01]  /*2a1e0*/  LOP3.LUT R2, R11, UR4, RZ, 0xc0, !PT ;  /* 0x000000040b027c12 */ /* 0x000fe2000f8ec0ff */
[----:B------:R-:W-:Y:S01]  /*2a1f0*/  IMAD R8, R5, UR5, R8 ;  /* 0x0000000505087c24 */ /* 0x000fe2000f8e0208 */
[----:B------:R-:W-:-:S03]  /*2a200*/  ULDC UR5, c[0x0][0x600] ;  /* 0x0001800000057ab9 */ /* 0x000fc60000000800 */
[----:B------:R-:W-:-:S05]  /*2a210*/  IMAD R13, R13, UR5, R2 ;  /* 0x000000050d0d7c24 */ /* 0x000fca000f8e0202 */
[----:B------:R-:W-:Y:S02]  /*2a220*/  SEL R2, R13, R8, !P4 ;  /* 0x000000080d027207 */ /* 0x000fe40006000000 */
[----:B------:R-:W-:-:S07]  /*2a230*/  SEL R3, R8, R13, !P4 ;  /* 0x0000000d08037207 */ /* 0x000fce0006000000 */
.L_x_1066:
[----:B------:R-:W-:Y:S05]  /*2a240*/  BSYNC B1 ;  /* 0x0000000000017941 */ /* 0x000fea0003800000 */
.L_x_1065:
[----:B------:R-:W-:-:S13]  /*2a250*/  LOP3.LUT P1, RZ, R4, 0xff, RZ, 0xc0, !PT ;  /* 0x000000ff04ff7812 */ /* 0x000fda000782c0ff */
[----:B------:R-:W-:Y:S05]  /*2a260*/  @P1 BRA `(.L_x_1069) ;  /* 0xfffffff4002c1947 */ /* 0x000fea000383ffff */
[----:B------:R-:W-:Y:S05]  /*2a270*/  BSYNC B0 ;  /* 0x0000000000007941 */ /* 0x000fea0003800000 */
.L_x_1057:
[----:B------:R-:W-:-:S03]  /*2a280*/  UMOV UR5, 0xffffffff ;  /* 0xffffffff00057882 */ /* 0x000fc60000000000 */
[----:B------:R-:W-:Y:S05]  /*2a290*/  BRA.DIV UR5, `(.L_x_1070) ;  /* 0x0000000605d07947 */ /* 0x000fea000b800000 */
[----:B------:R-:W-:-:S13]  /*2a2a0*/  ELECT P6, URZ, PT ;  /* 0x00000000003f782f */ /* 0x000fda00038c0000 */
.L_x_1089:
[----:B------:R-:W-:Y:S04]  /*2a2b0*/  BSSY B0, `(.L_x_1071) ;  /* 0x0000059000007945 */ /* 0x000fe80003800000 */
[----:B------:R-:W-:Y:S05]  /*2a2c0*/  @!P6 BRA `(.L_x_1072) ;  /* 0x00000004005ce947 */ /* 0x000fea0003800000 */
[----:B------:R-:W-:-:S04]  /*2a2d0*/  ULOP3.LUT UR5, UR40, 0x2, URZ, 0xfc, !UPT ;  /* 0x0000000228057892 */ /* 0x000fc8000f8efc3f */
[----:B------:R-:W-:-:S06]  /*2a2e0*/  UISETP.NE.AND UP0, UPT, UR5, 0x3, UPT ;  /* 0x000000030500788c */ /* 0x000fcc000bf05270 */
[----:B------:R-:W-:-:S13]  /*2a2f0*/  PLOP3.LUT P0, PT, PT, PT, UP0, 0x80, 0x0 ;  /* 0x000000000000781c */ /* 0x000fda0003f0f008 */
[----:B------:R-:W-:Y:S05]  /*2a300*/  @!P0 BRA `(.L_x_1073) ;  /* 0x0000000000048947 */ /* 0x000fea0003800000 */
[----:B------:R-:W-:Y:S01]  /*2a310*/  BPT.TRAP 0x1 ;  /* 0x000000040000795c */ /* 0x000fe20000300000 */
.L_x_1073:
[----:B------:R-:W0:Y:S01]  /*2a320*/  S2R R3, SR_CgaCtaId ;  /* 0x0000000000037919 */ /* 0x000e220000008800 */
[----:B------:R-:W-:-:S04]  /*2a330*/  MOV R2, 0x400 ;  /* 0x0000040000027802 */ /* 0x000fc80000000f00 */
[----:B0-----:R-:W-:Y:S02]  /*2a340*/  LEA R2, R3, R2, 0x18 ;  /* 0x0000000203027211 */ /* 0x001fe400078ec0ff */
[----:B------:R-:W-:-:S03]  /*2a350*/  SHF.L.U32 R3, R0, 0x1f, RZ ;  /* 0x0000001f00037819 */ /* 0x000fc600000006ff */
[----:B------:R-:W-:-:S04]  /*2a360*/  VIADD R2, R2, 0x48 ;  /* 0x0000004802027836 */ /* 0x000fc80000000000 */
[----:B------:R-:W-:-:S04]  /*2a370*/  IMAD R4, R7, 0x8, R2 ;  /* 0x0000000807047824 */ /* 0x000fc800078e0202 */
[----:B------:R-:W0:Y:S02]  /*2a380*/  SYNCS.PHASECHK.TRANS64.TRYWAIT P0, [R4+URZ], R3 ;  /* 0x00000003040075a7 */ /* 0x000e24000800017f */
[----:B0-----:R-:W-:Y:S05]  /*2a390*/  @!P0 BRA `(.L_x_1074) ;  /* 0x0000000400b08947 */ /* 0x001fea0003800000 */
.L_x_1090:
[----:B------:R-:W-:-:S05]  /*2a3a0*/  VIADD R7, R7, 0x1 ;  /* 0x0000000107077836 */ /* 0x000fca0000000000 */
[----:B------:R-:W-:-:S04]  /*2a3b0*/  ISETP.NE.AND P0, PT, R7, 0x9, PT ;  /* 0x000000090700780c */ /* 0x000fc80003f05270 */
[----:B0-----:R-:W-:Y:S02]  /*2a3c0*/  SEL R3, RZ, 0x1, P0 ;  /* 0x00000001ff037807 */ /* 0x001fe40000000000 */
[----:B------:R-:W-:Y:S02]  /*2a3d0*/  SEL R7, R7, RZ, P0 ;  /* 0x000000ff07077207 */ /* 0x000fe40000000000 */
[----:B------:R-:W-:-:S03]  /*2a3e0*/  LOP3.LUT R4, R0, R3, RZ, 0x3c, !PT ;  /* 0x0000000300047212 */ /* 0x000fc600078e3cff */
[----:B------:R-:W-:Y:S01]  /*2a3f0*/  IMAD R3, R7, 0x8, R2 ;  /* 0x0000000807037824 */ /* 0x000fe200078e0202 */
[----:B------:R-:W-:-:S04]  /*2a400*/  SHF.L.U32 R0, R4, 0x1f, RZ ;  /* 0x0000001f04007819 */ /* 0x000fc800000006ff */
[----:B------:R-:W0:Y:S02]  /*2a410*/  SYNCS.PHASECHK.TRANS64.TRYWAIT P0, [R3+URZ], R0 ;  /* 0x00000000030075a7 */ /* 0x000e24000800017f */
[----:B0-----:R-:W-:Y:S05]  /*2a420*/  @!P0 BRA `(.L_x_1075) ;  /* 0x0000000400a08947 */ /* 0x001fea0003800000 */
.L_x_1091:
[----:B0-----:R-:W-:-:S05]  /*2a430*/  VIADD R0, R7, 0x1 ;  /* 0x0000000107007836 */ /* 0x001fca0000000000 */
[----:B------:R-:W-:-:S04]  /*2a440*/  ISETP.NE.AND P0, PT, R0, 0x9, PT ;  /* 0x000000090000780c */ /* 0x000fc80003f05270 */
[----:B------:R-:W-:Y:S02]  /*2a450*/  SEL R3, RZ, 0x1, P0 ;  /* 0x00000001ff037807 */ /* 0x000fe40000000000 */
[----:B------:R-:W-:Y:S02]  /*2a460*/  SEL R5, R0, RZ, P0 ;  /* 0x000000ff00057207 */ /* 0x000fe40000000000 */
[----:B------:R-:W-:-:S03]  /*2a470*/  LOP3.LUT R4, R4, R3, RZ, 0x3c, !PT ;  /* 0x0000000304047212 */ /* 0x000fc600078e3cff */
[----:B------:R-:W-:Y:S01]  /*2a480*/  IMAD R3, R5, 0x8, R2 ;  /* 0x0000000805037824 */ /* 0x000fe200078e0202 */
[----:B------:R-:W-:-:S04]  /*2a490*/  SHF.L.U32 R0, R4, 0x1f, RZ ;  /* 0x0000001f04007819 */ /* 0x000fc800000006ff */
[----:B------:R-:W0:Y:S02]  /*2a4a0*/  SYNCS.PHASECHK.TRANS64.TRYWAIT P0, [R3+URZ], R0 ;  /* 0x00000000030075a7 */ /* 0x000e24000800017f */
[----:B0-----:R-:W-:Y:S05]  /*2a4b0*/  @!P0 BRA `(.L_x_1076) ;  /* 0x0000000400908947 */ /* 0x001fea0003800000 */
.L_x_1092:
        /* <DEDUP_REMOVED lines=9> */
.L_x_1093:
        /* <DEDUP_REMOVED lines=9> */
.L_x_1094:
        /* <DEDUP_REMOVED lines=9> */
.L_x_1095:
        /* <DEDUP_REMOVED lines=9> */
.L_x_1096:
        /* <DEDUP_REMOVED lines=9> */
.L_x_1097:
[----:B0-----:R-:W-:-:S05]  /*2a790*/  VIADD R0, R5, 0x1 ;  /* 0x0000000105007836 */ /* 0x001fca0000000000 */
[----:B------:R-:W-:-:S04]  /*2a7a0*/  ISETP.NE.AND P0, PT, R0, 0x9, PT ;  /* 0x000000090000780c */ /* 0x000fc80003f05270 */
[----:B------:R-:W-:Y:S02]  /*2a7b0*/  SEL R4, RZ, 0x1, P0 ;  /* 0x00000001ff047807 */ /* 0x000fe40000000000 */
[----:B------:R-:W-:Y:S02]  /*2a7c0*/  SEL R3, R0, RZ, P0 ;  /* 0x000000ff00037207 */ /* 0x000fe40000000000 */
[----:B------:R-:W-:-:S03]  /*2a7d0*/  LOP3.LUT R0, R7, R4, RZ, 0x3c, !PT ;  /* 0x0000000407007212 */ /* 0x000fc600078e3cff */
[----:B------:R-:W-:Y:S01]  /*2a7e0*/  IMAD R3, R3, 0x8, R2 ;  /* 0x0000000803037824 */ /* 0x000fe200078e0202 */
[----:B------:R-:W-:-:S07]  /*2a7f0*/  SHF.L.U32 R0, R0, 0x1f, RZ ;  /* 0x0000001f00007819 */ /* 0x000fce00000006ff */
.L_x_1082:
[----:B0-----:R0:W1:Y:S02]  /*2a800*/  SYNCS.PHASECHK.TRANS64.TRYWAIT P0, [R3+URZ], R0 ;  /* 0x00000000030075a7 */ /* 0x001064000800017f */
[----:B-1----:R-:W-:Y:S05]  /*2a810*/  @!P0 NANOSLEEP.SYNCS 0x989680 ;  /* 0x009896800000895d */ /* 0x002fea0003900000 */
[----:B------:R-:W1:Y:S02]  /*2a820*/  @!P0 SYNCS.PHASECHK.TRANS64 P0, [R3+URZ], R0 ;  /* 0x00000000030085a7 */ /* 0x000e64000800007f */
[----:B-1----:R-:W-:Y:S05]  /*2a830*/  @!P0 BRA `(.L_x_1082) ;  /* 0xfffffffc00f08947 */ /* 0x002fea000383ffff */
.L_x_1072:
[----:B------:R-:W-:Y:S05]  /*2a840*/  BSYNC B0 ;  /* 0x0000000000007941 */ /* 0x000fea0003800000 */
.L_x_1071:
[----:B------:R-:W-:Y:S05]  /*2a850*/  EXIT ;  /* 0x000000000000794d */ /* 0x000fea0003800000 */
.L_x_18:
[----:B-1----:R1:W4:Y:S02]  /*2a860*/  SYNCS.PHASECHK.TRANS64.TRYWAIT P1, [R3+URZ], R0 ;  /* 0x00000000030075a7 */ /* 0x002324000802017f */
[----:B----4-:R-:W-:Y:S05]  /*2a870*/  @!P1 NANOSLEEP.SYNCS 0x989680 ;  /* 0x009896800000995d */ /* 0x010fea0003900000 */
[----:B------:R-:W4:Y:S02]  /*2a880*/  @!P1 SYNCS.PHASECHK.TRANS64 P1, [R3+URZ], R0 ;  /* 0x00000000030095a7 */ /* 0x000f24000802007f */
[----:B----4-:R-:W-:Y:S05]  /*2a890*/  @!P1 BRA `(.L_x_18) ;  /* 0xfffffffc00f09947 */ /* 0x010fea000383ffff */
[----:B------:R-:W-:Y:S05]  /*2a8a0*/  BRA `(.L_x_17) ;  /* 0xfffffd6800cc7947 */ /* 0x000fea000383ffff */
.L_x_23:
[----:B-1----:R-:W-:-:S04]  /*2a8b0*/  IMAD.U32 R6, RZ, RZ, UR4 ;  /* 0x00000004ff067e24 */ /* 0x002fc8000f8e00ff */
[----:B------:R1:W2:Y:S03]  /*2a8c0*/  SYNCS.PHASECHK.TRANS64.TRYWAIT P1, [R6+URZ], R4 ;  /* 0x00000004060075a7 */ /* 0x0002a6000802017f */
[----:B--2---:R-:W-:Y:S05]  /*2a8d0*/  @!P1 NANOSLEEP.SYNCS 0x989680 ;  /* 0x009896800000995d */ /* 0x004fea0003900000 */
[----:B------:R-:W2:Y:S02]  /*2a8e0*/  @!P1 SYNCS.PHASECHK.TRANS64 P1, [R6+URZ], R4 ;  /* 0x00000004060095a7 */ /* 0x000ea4000802007f */
[----:B--2---:R-:W-:Y:S05]  /*2a8f0*/  @!P1 BRA `(.L_x_23) ;  /* 0xfffffffc00ec9947 */ /* 0x004fea000383ffff */
[----:B------:R-:W-:Y:S05]  /*2a900*/  BRA `(.L_x_22) ;  /* 0xfffffd7c003c7947 */ /* 0x000fea000383ffff */
.L_x_1058:
[----:B------:R-:W-:Y:S01]  /*2a910*/  BSSY B1, `(.L_x_1083) ;  /* 0x0000006000017945 */ /* 0x000fe20003800000 */
[----:B------:R-:W-:-:S07]  /*2a920*/  IMAD.MOV.U32 R15, RZ, RZ, -0x1 ;  /* 0xffffffffff0f7424 */ /* 0x000fce00078e00ff */
[----:B------:R-:W-:Y:S05]  /*2a930*/  WARPSYNC.COLLECTIVE R15, `(.L_x_1084) ;  /* 0x000000000f0c7348 */ /* 0x000fea0003c00000 */
[----:B------:R-:W-:Y:S02]  /*2a940*/  ELECT P6, UR62, PT ;  /* 0x00000000003e782f */ /* 0x000fe400038c0000 */
[----:B------:R-:W-:Y:S01]  /*2a950*/  MOV R14, UR62 ;  /* 0x0000003e000e7c02 */ /* 0x000fe20008000f00 */
[----:B------:R-:W-:Y:S10]  /*2a960*/  ENDCOLLECTIVE ;  /* 0x000000000000791b */ /* 0x000ff40003800000 */
.L_x_1084:
[----:B------:R-:W-:Y:S05]  /*2a970*/  BSYNC B1 ;  /* 0x0000000000017941 */ /* 0x000fea0003800000 */
.L_x_1083:
[----:B------:R-:W-:Y:S05]  /*2a980*/  BRA `(.L_x_1085) ;  /* 0xffffffec00707947 */ /* 0x000fea000383ffff */
.L_x_1061:
[----:B-1----:R1:W2:Y:S02]  /*2a990*/  SYNCS.PHASECHK.TRANS64.TRYWAIT P1, [R14+URZ+0x48], R11 ;  /* 0x0000480b0e0075a7 */ /* 0x0022a4000802017f */
[----:B--2---:R-:W-:Y:S05]  /*2a9a0*/  @!P1 NANOSLEEP.SYNCS 0x989680 ;  /* 0x009896800000995d */ /* 0x004fea0003900000 */
[----:B------:R-:W2:Y:S02]  /*2a9b0*/  @!P1 SYNCS.PHASECHK.TRANS64 P1, [R14+URZ+0x48], R11 ;  /* 0x0000480b0e0095a7 */ /* 0x000ea4000802007f */
[----:B--2---:R-:W-:Y:S05]  /*2a9c0*/  @!P1 BRA `(.L_x_1061) ;  /* 0xfffffffc00f09947 */ /* 0x004fea000383ffff */
[----:B------:R-:W-:Y:S05]  /*2a9d0*/  BRA `(.L_x_1086) ;  /* 0xffffffec00a47947 */ /* 0x000fea000383ffff */
.L_x_1070:
[----:B------:R-:W-:Y:S01]  /*2a9e0*/  BSSY B0, `(.L_x_1087) ;  /* 0x0000006000007945 */ /* 0x000fe20003800000 */
[----:B------:R-:W-:-:S07]  /*2a9f0*/  IMAD.MOV.U32 R15, RZ, RZ, -0x1 ;  /* 0xffffffffff0f7424 */ /* 0x000fce00078e00ff */
[----:B------:R-:W-:Y:S05]  /*2aa00*/  WARPSYNC.COLLECTIVE R15, `(.L_x_1088) ;  /* 0x000000000f0c7348 */ /* 0x000fea0003c00000 */
[----:B------:R-:W-:Y:S02]  /*2aa10*/  ELECT P6, UR62, PT ;  /* 0x00000000003e782f */ /* 0x000fe400038c0000 */
[----:B------:R-:W-:Y:S01]  /*2aa20*/  MOV R14, UR62 ;  /* 0x0000003e000e7c02 */ /* 0x000fe20008000f00 */
[----:B------:R-:W-:Y:S10]  /*2aa30*/  ENDCOLLECTIVE ;  /* 0x000000000000791b */ /* 0x000ff40003800000 */
.L_x_1088:
[----:B------:R-:W-:Y:S05]  /*2aa40*/  BSYNC B0 ;  /* 0x0000000000007941 */ /* 0x000fea0003800000 */
.L_x_1087:
[----:B------:R-:W-:Y:S05]  /*2aa50*/  BRA `(.L_x_1089) ;  /* 0xfffffff800147947 */ /* 0x000fea000383ffff */
.L_x_1074:
[----:B0-----:R0:W1:Y:S02]  /*2aa60*/  SYNCS.PHASECHK.TRANS64.TRYWAIT P0, [R4+URZ], R3 ;  /* 0x00000003040075a7 */ /* 0x001064000800017f */
[----:B-1----:R-:W-:Y:S05]  /*2aa70*/  @!P0 NANOSLEEP.SYNCS 0x989680 ;  /* 0x009896800000895d */ /* 0x002fea0003900000 */
[----:B------:R-:W1:Y:S02]  /*2aa80*/  @!P0 SYNCS.PHASECHK.TRANS64 P0, [R4+URZ], R3 ;  /* 0x00000003040085a7 */ /* 0x000e64000800007f */
[----:B-1----:R-:W-:Y:S05]  /*2aa90*/  @!P0 BRA `(.L_x_1074) ;  /* 0xfffffffc00f08947 */ /* 0x002fea000383ffff */
[----:B------:R-:W-:Y:S05]  /*2aaa0*/  BRA `(.L_x_1090) ;  /* 0xfffffff8003c7947 */ /* 0x000fea000383ffff */
.L_x_1075:
[----:B0-----:R0:W1:Y:S02]  /*2aab0*/  SYNCS.PHASECHK.TRANS64.TRYWAIT P0, [R3+URZ], R0 ;  /* 0x00000000030075a7 */ /* 0x001064000800017f */
[----:B-1----:R-:W-:Y:S05]  /*2aac0*/  @!P0 NANOSLEEP.SYNCS 0x989680 ;  /* 0x009896800000895d */ /* 0x002fea0003900000 */
[----:B------:R-:W1:Y:S02]  /*2aad0*/  @!P0 SYNCS.PHASECHK.TRANS64 P0, [R3+URZ], R0 ;  /* 0x00000000030085a7 */ /* 0x000e64000800007f */
[----:B-1----:R-:W-:Y:S05]  /*2aae0*/  @!P0 BRA `(.L_x_1075) ;  /* 0xfffffffc00f08947 */ /* 0x002fea000383ffff */
[----:B------:R-:W-:Y:S05]  /*2aaf0*/  BRA `(.L_x_1091) ;  /* 0xfffffff8004c7947 */ /* 0x000fea000383ffff */
.L_x_1076:
[----:B0-----:R0:W1:Y:S02]  /*2ab00*/  SYNCS.PHASECHK.TRANS64.TRYWAIT P0, [R3+URZ], R0 ;  /* 0x00000000030075a7 */ /* 0x001064000800017f */
[----:B-1----:R-:W-:Y:S05]  /*2ab10*/  @!P0 NANOSLEEP.SYNCS 0x989680 ;  /* 0x009896800000895d */ /* 0x002fea0003900000 */
[----:B------:R-:W1:Y:S02]  /*2ab20*/  @!P0 SYNCS.PHASECHK.TRANS64 P0, [R3+URZ], R0 ;  /* 0x00000000030085a7 */ /* 0x000e64000800007f */
[----:B-1----:R-:W-:Y:S05]  /*2ab30*/  @!P0 BRA `(.L_x_1076) ;  /* 0xfffffffc00f08947 */ /* 0x002fea000383ffff */
[----:B------:R-:W-:Y:S05]  /*2ab40*/  BRA `(.L_x_1092) ;  /* 0xfffffff8005c7947 */ /* 0x000fea000383ffff */
.L_x_1077:
[----:B0-----:R0:W1:Y:S02]  /*2ab50*/  SYNCS.PHASECHK.TRANS64.TRYWAIT P0, [R3+URZ], R0 ;  /* 0x00000000030075a7 */ /* 0x001064000800017f */
[----:B-1----:R-:W-:Y:S05]  /*2ab60*/  @!P0 NANOSLEEP.SYNCS 0x989680 ;  /* 0x009896800000895d */ /* 0x002fea0003900000 */
[----:B------:R-:W1:Y:S02]  /*2ab70*/  @!P0 SYNCS.PHASECHK.TRANS64 P0, [R3+URZ], R0 ;  /* 0x00000000030085a7 */ /* 0x000e64000800007f */
[----:B-1----:R-:W-:Y:S05]  /*2ab80*/  @!P0 BRA `(.L_x_1077) ;  /* 0xfffffffc00f08947 */ /* 0x002fea000383ffff */
[----:B------:R-:W-:Y:S05]  /*2ab90*/  BRA `(.L_x_1093) ;  /* 0xfffffff8006c7947 */ /* 0x000fea000383ffff */
.L_x_1078:
[----:B0-----:R0:W1:Y:S02]  /*2aba0*/  SYNCS.PHASECHK.TRANS64.TRYWAIT P0, [R3+URZ], R0 ;  /* 0x00000000030075a7 */ /* 0x001064000800017f */
[----:B-1----:R-:W-:Y:S05]  /*2abb0*/  @!P0 NANOSLEEP.SYNCS 0x989680 ;  /* 0x009896800000895d */ /* 0x002fea0003900000 */
[----:B------:R-:W1:Y:S02]  /*2abc0*/  @!P0 SYNCS.PHASECHK.TRANS64 P0, [R3+URZ], R0 ;  /* 0x00000000030085a7 */ /* 0x000e64000800007f */
[----:B-1----:R-:W-:Y:S05]  /*2abd0*/  @!P0 BRA `(.L_x_1078) ;  /* 0xfffffffc00f08947 */ /* 0x002fea000383ffff */
[----:B------:R-:W-:Y:S05]  /*2abe0*/  BRA `(.L_x_1094) ;  /* 0xfffffff8007c7947 */ /* 0x000fea000383ffff */
.L_x_1079:
[----:B0-----:R0:W1:Y:S02]  /*2abf0*/  SYNCS.PHASECHK.TRANS64.TRYWAIT P0, [R3+URZ], R0 ;  /* 0x00000000030075a7 */ /* 0x001064000800017f */
[----:B-1----:R-:W-:Y:S05]  /*2ac00*/  @!P0 NANOSLEEP.SYNCS 0x989680 ;  /* 0x009896800000895d */ /* 0x002fea0003900000 */
[----:B------:R-:W1:Y:S02]  /*2ac10*/  @!P0 SYNCS.PHASECHK.TRANS64 P0, [R3+URZ], R0 ;  /* 0x00000000030085a7 */ /* 0x000e64000800007f */
[----:B-1----:R-:W-:Y:S05]  /*2ac20*/  @!P0 BRA `(.L_x_1079) ;  /* 0xfffffffc00f08947 */ /* 0x002fea000383ffff */
[----:B------:R-:W-:Y:S05]  /*2ac30*/  BRA `(.L_x_1095) ;  /* 0xfffffff8008c7947 */ /* 0x000fea000383ffff */
.L_x_1080:
[----:B0-----:R0:W1:Y:S02]  /*2ac40*/  SYNCS.PHASECHK.TRANS64.TRYWAIT P0, [R3+URZ], R0 ;  /* 0x00000000030075a7 */ /* 0x001064000800017f */
[----:B-1----:R-:W-:Y:S05]  /*2ac50*/  @!P0 NANOSLEEP.SYNCS 0x989680 ;  /* 0x009896800000895d */ /* 0x002fea0003900000 */
[----:B------:R-:W1:Y:S02]  /*2ac60*/  @!P0 SYNCS.PHASECHK.TRANS64 P0, [R3+URZ], R0 ;  /* 0x00000000030085a7 */ /* 0x000e64000800007f */
[----:B-1----:R-:W-:Y:S05]  /*2ac70*/  @!P0 BRA `(.L_x_1080) ;  /* 0xfffffffc00f08947 */ /* 0x002fea000383ffff */
[----:B------:R-:W-:Y:S05]  /*2ac80*/  BRA `(.L_x_1096) ;  /* 0xfffffff8009c7947 */ /* 0x000fea000383ffff */
.L_x_1081:
[----:B0-----:R0:W1:Y:S02]  /*2ac90*/  SYNCS.PHASECHK.TRANS64.TRYWAIT P0, [R3+URZ], R0 ;  /* 0x00000000030075a7 */ /* 0x001064000800017f */
[----:B-1----:R-:W-:Y:S05]  /*2aca0*/  @!P0 NANOSLEEP.SYNCS 0x989680 ;  /* 0x009896800000895d */ /* 0x002fea0003900000 */
[----:B------:R-:W1:Y:S02]  /*2acb0*/  @!P0 SYNCS.PHASECHK.TRANS64 P0, [R3+URZ], R0 ;  /* 0x00000000030085a7 */ /* 0x000e64000800007f */
[----:B-1----:R-:W-:Y:S05]  /*2acc0*/  @!P0 BRA `(.L_x_1081) ;  /* 0xfffffffc00f08947 */ /* 0x002fea000383ffff */
[----:B------:R-:W-:Y:S05]  /*2acd0*/  BRA `(.L_x_1097) ;  /* 0xfffffff800ac7947 */ /* 0x000fea000383ffff */
.L_x_1098:
[----:B------:R-:W-:-:S00]  /*2ace0*/  BRA `(.L_x_1098) ;  /* 0xfffffffc00fc7947 */ /* 0x000fc0000383ffff */
[----:B------:R-:W-:-:S00]  /*2acf0*/  NOP ;  /* 0x0000000000007918 */ /* 0x000fc00000000000 */
        /* <DEDUP_REMOVED lines=8> */
.L_x_1099:


//--------------------- .nv.global.init           --------------------------
	.section	.nv.global.init,"aw",@progbits
.nv.global.init:
	.type		$str$22,@object
	.size		$str$22,($str$23 - $str$22)
$str$22:
        /*0000*/ 	.byte	0x6b, 0x5f, 0x74, 0x69, 0x6c, 0x65, 0x5f, 0x63, 0x6f, 0x75, 0x6e, 0x74, 0x20, 0x3e, 0x3d, 0x20
        /*0010*/ 	.byte	0x31, 0x00
	.type		$str$23,@object
	.size		$str$23,(__unnamed_1 - $str$23)
$str$23:
        /*0012*/ 	.byte	0x2f, 0x74, 0x6d, 0x70, 0x2f, 0x63, 0x75, 0x74, 0x6c, 0x61, 0x73, 0x73, 0x5f, 0x73, 0x77, 0x65
        /*0022*/ 	.byte	0x65, 0x70, 0x5f, 0x73, 0x72, 0x63, 0x2f, 0x69, 0x6e, 0x63, 0x6c, 0x75, 0x64, 0x65, 0x2f, 0x63
        /*0032*/ 	.byte	0x75, 0x74, 0x6c, 0x61, 0x73, 0x73, 0x2f, 0x67, 0x65, 0x6d, 0x6d, 0x2f, 0x63, 0x6f, 0x6c, 0x6c
        /*0042*/ 	.byte	0x65, 0x63, 0x74, 0x69, 0x76, 0x65, 0x2f, 0x73, 0x6d, 0x39, 0x30, 0x5f, 0x6d, 0x6d, 0x61, 0x5f
        /*0052*/ 	.byte	0x74, 0x6d, 0x61, 0x5f, 0x67, 0x6d, 0x6d, 0x61, 0x5f, 0x73, 0x73, 0x5f, 0x77, 0x61, 0x72, 0x70
        /*0062*/ 	.byte	0x73, 0x70, 0x65, 0x63, 0x69, 0x61, 0x6c, 0x69, 0x7a, 0x65, 0x64, 0x2e, 0x68, 0x70, 0x70, 0x00
	.type		__unnamed_1,@object
	.size		__unnamed_1,(.L_0 - __unnamed_1)
__unnamed_1:
        /* <DEDUP_REMOVED lines=181> */
        /*0bc2*/ 	.byte	0x69, 0x64, 0x65, 0x6e, 0x74, 0x69, 0x74, 0x79, 0x5d, 0x00
.L_0:


//--------------------- .nv.shared._ZN7cutlass13device_kernelINS_4gemm6kernel13GemmUniversalIN4cute5tupleIJiiiiEEENS1_10collective13CollectiveMmaINS1_34MainloopSm90TmaGmmaWarpSpecializedILi9ENS5_IJNS4_1CILi1EEESB_SB_EEENS1_35KernelTmaWarpSpecializedCooperativeEEENS5_IJNSA_ILi256EEENSA_ILi512EEENSA_ILi16EEEEEENS_10bfloat16_tENS5_IJlSB_lEEESJ_SK_NS4_8TiledMMAINS4_8MMA_AtomIJNS4_4SM904GMMA28MMA_64x256x16_F32BF16BF16_SSILNSO_5MajorE0ELSQ_0ELNSO_7ScaleInE1ELSR_1EEEEEENS4_6LayoutINS5_IJNSA_ILi2EEESB_SB_EEENS5_IJSB_NSA_ILi0EEESX_EEEEENS5_IJNS4_10UnderscoreES10_S10_EEEEENS4_13SM90_TMA_LOADENS4_14ComposedLayoutINS4_7SwizzleILi1ELi4ELi3EEENS4_18smem_ptr_flag_bitsILi16EEENSU_INS5_IJNSA_ILi8EEESH_EEENS5_IJSH_SB_EEEEEEEvNS4_8identityES13_S1D_vS1E_EENS_8epilogue10collective6detail29Sm90TmaWarpSpecializedAdapterINS1H_15DefaultEpilogueISJ_SK_SK_NS1G_6thread17LinearCombinationISJ_Li1EffLNS1L_9ScaleType4KindE0ELNS_15FloatRoundStyleE2ESJ_EENS1_15EpilogueDefaultEEEEEvvEEEEvNT_6ParamsE --------------------------
	.section	.nv.shared._ZN7cutlass13device_kernelINS_4gemm6kernel13GemmUniversalIN4cute5tupleIJiiiiEEENS1_10collective13CollectiveMmaINS1_34MainloopSm90TmaGmmaWarpSpecializedILi9ENS5_IJNS4_1CILi1EEESB_SB_EEENS1_35KernelTmaWarpSpecializedCooperativeEEENS5_IJNSA_ILi256EEENSA_ILi512EEENSA_ILi16EEEEEENS_10bfloat16_tENS5_IJlSB_lEEESJ_SK_NS4_8TiledMMAINS4_8MMA_AtomIJNS4_4SM904GMMA28MMA_64x256x16_F32BF16BF16_SSILNSO_5MajorE0ELSQ_0ELNSO_7ScaleInE1ELSR_1EEEEEENS4_6LayoutINS5_IJNSA_ILi2EEESB_SB_EEENS5_IJSB_NSA_ILi0EEESX_EEEEENS5_IJNS4_10UnderscoreES10_S10_EEEEENS4_13SM90_TMA_LOADENS4_14ComposedLayoutINS4_7SwizzleILi1ELi4ELi3EEENS4_18smem_ptr_flag_bitsILi16EEENSU_INS5_IJNSA_ILi8EEESH_EEENS5_IJSH_SB_EEEEEEEvNS4_8identityES13_S1D_vS1E_EENS_8epilogue10collective6detail29Sm90TmaWarpSpecializedAdapterINS1H_15DefaultEpilogueISJ_SK_SK_NS1G_6thread17LinearCombinationISJ_Li1EffLNS1L_9ScaleType4KindE0ELNS_15FloatRoundStyleE2ESJ_EENS1_15EpilogueDefaultEEEEEvvEEEEvNT_6ParamsE,"aw",@nobits
	.sectionflags	@""
	.align	16
	.zero		1024


//--------------------- .nv.shared.reserved.0     --------------------------
	.section	.nv.shared.reserved.0,"aw",@nobits
	.weak		__nv_reservedSMEM_offset_0_alias
	.size		__nv_reservedSMEM_offset_0_alias, 0, 0
	.other		__nv_reservedSMEM_offset_0_alias,@"STO_CUDA_RESERVED_SHARED STV_DEFAULT"
__nv_reservedSMEM_offset_0_alias:
	.zero		0


//--------------------- .nv.global                --------------------------
	.section	.nv.global,"aw",@nobits
.nv.global:
	.type		_ZN40_INTERNAL_ef040140_4_k_cu_bb52d29f_157294cute1_E,@object
	.size		_ZN40_INTERNAL_ef040140_4_k_cu_bb52d29f_157294cute1_E,(_ZN40_INTERNAL_ef040140_4_k_cu_bb52d29f_157294cuda3std3__45__cpo6cbeginE - _ZN40_INTERNAL_ef040140_4_k_cu_bb52d29f_157294cute1_E)
_ZN40_INTERNAL_ef040140_4_k_cu_bb52d29f_157294cute1_E:
	.zero		1
	.type		_ZN40_INTERNAL_ef040140_4_k_cu_bb52d29f_157294cuda3std3__45__cpo6cbeginE,@object
	.size		_ZN40_INTERNAL_ef040140_4_k_cu_bb52d29f_157294cuda3std3__45__cpo6cbeginE,(_ZN40_INTERNAL_ef040140_4_k_cu_bb52d29f_157294cuda3std3__48in_placeE - _ZN40_INTERNAL_ef040140_4_k_cu_bb52d29f_157294cuda3std3__45__cpo6cbeginE)
_ZN40_INTERNAL_ef040140_4_k_cu_bb52d29f_157294cuda3std3__45__cpo6cbeginE:
	.zero		1
	.type		_ZN40_INTERNAL_ef040140_4_k_cu_bb52d29f_157294cuda3std3__48in_placeE,@object
	.size		_ZN40_INTERNAL_ef040140_4_k_cu_bb52d29f_157294cuda3std3__48in_placeE,(_ZN40_INTERNAL_ef040140_4_k_cu_bb52d29f_157294cuda3std6ranges3__45__cpo9iter_moveE - _ZN40_INTERNAL_ef040140_4_k_cu_bb52d29f_157294cuda3std3__48in_placeE)
_ZN40_INTERNAL_ef040140_4_k_cu_bb52d29f_157294cuda3std3__48in_placeE:
	.zero		1
	.type		_ZN40_INTERNAL_ef040140_4_k_cu_bb52d29f_157294cuda3std6ranges3__45__cpo9iter_moveE,@object
	.size		_ZN40_INTERNAL_ef040140_4_k_cu_bb52d29f_157294cuda3std6ranges3__45__cpo9iter_moveE,(_ZN40_INTERNAL_ef040140_4_k_cu_bb52d29f_157294cuda3std3__45__cpo5beginE - _ZN40_INTERNAL_ef040140_4_k_cu_bb52d29f_157294cuda3std6ranges3__45__cpo9iter_moveE)
_ZN40_INTERNAL_ef040140_4_k_cu_bb52d29f_157294cuda3std6ranges3__45__cpo9iter_moveE:
	.zero		1
	.type		_ZN40_INTERNAL_ef040140_4_k_cu_bb52d29f_157294cuda3std3__45__cpo5beginE,@object
	.size		_ZN40_INTERNAL_ef040140_4_k_cu_bb52d29f_157294cuda3std3__45__cpo5beginE,(_ZN40_INTERNAL_ef040140_4_k_cu_bb52d29f_157294cuda3std3__442_GLOBAL__N__ef040140_4_k_cu_bb52d29f_157296ignoreE - _ZN40_INTERNAL_ef040140_4_k_cu_bb52d29f_157294cuda3std3__45__cpo5beginE)
_ZN40_INTERNAL_ef040140_4_k_cu_bb52d29f_157294cuda3std3__45__cpo5beginE:
	.zero		1
	.type		_ZN40_INTERNAL_ef040140_4_k_cu_bb52d29f_157294cuda3std3__442_GLOBAL__N__ef040140_4_k_cu_bb52d29f_157296ignoreE,@object
	.size		_ZN40_INTERNAL_ef040140_4_k_cu_bb52d29f_157294cuda3std3__442_GLOBAL__N__ef040140_4_k_cu_bb52d29f_157296ignoreE,(_ZN40_INTERNAL_ef040140_4_k_cu_bb52d29f_157294cute7productE - _ZN40_INTERNAL_ef040140_4_k_cu_bb52d29f_157294cuda3std3__442_GLOBAL__N__ef040140_4_k_cu_bb52d29f_157296ignoreE)
_ZN40_INTERNAL_ef040140_4_k_cu_bb52d29f_157294cuda3std3__442_GLOBAL__N__ef040140_4_k_cu_bb52d29f_157296ignoreE:
	.zero		1
	.type		_ZN40_INTERNAL_ef040140_4_k_cu_bb52d29f_157294cute7productE,@object
	.size		_ZN40_INTERNAL_ef040140_4_k_cu_bb52d29f_157294cute7productE,(_ZN40_INTERNAL_ef040140_4_k_cu_bb52d29f_157294cuda3std3__45__cpo3endE - _ZN40_INTERNAL_ef040140_4_k_cu_bb52d29f_157294cute7productE)
_ZN40_INTERNAL_ef040140_4_k_cu_bb52d29f_157294cute7productE:
	.zero		1
	.type		_ZN40_INTERNAL_ef040140_4_k_cu_bb52d29f_157294cuda3std3__45__cpo3endE,@object
	.size		_ZN40_INTERNAL_ef040140_4_k_cu_bb52d29f_157294cuda3std3__45__cpo3endE,(_ZN40_INTERNAL_ef040140_4_k_cu_bb52d29f_157294cuda3std3__419piecewise_constructE - _ZN40_INTERNAL_ef040140_4_k_cu_bb52d29f_157294cuda3std3__45__cpo3endE)
_ZN40_INTERNAL_ef040140_4_k_cu_bb52d29f_157294cuda3std3__45__cpo3endE:
	.zero		1
	.type		_ZN40_INTERNAL_ef040140_4_k_cu_bb52d29f_157294cuda3std3__419piecewise_constructE,@object
	.size		_ZN40_INTERNAL_ef040140_4_k_cu_bb52d29f_157294cuda3std3__419piecewise_constructE,(_ZN40_INTERNAL_ef040140_4_k_cu_bb52d29f_157294cuda3std3__45__cpo4cendE - _ZN40_INTERNAL_ef040140_4_k_cu_bb52d29f_157294cuda3std3__419piecewise_constructE)
_ZN40_INTERNAL_ef040140_4_k_cu_bb52d29f_157294cuda3std3__419piecewise_constructE:
	.zero		1
	.type		_ZN40_INTERNAL_ef040140_4_k_cu_bb52d29f_157294cuda3std3__45__cpo4cendE,@object
	.size		_ZN40_INTERNAL_ef040140_4_k_cu_bb52d29f_157294cuda3std3__45__cpo4cendE,(_ZN40_INTERNAL_ef040140_4_k_cu_bb52d29f_157294cuda3std6ranges3__45__cpo4swapE - _ZN40_INTERNAL_ef040140_4_k_cu_bb52d29f_157294cuda3std3__45__cpo4cendE)
_ZN40_INTERNAL_ef040140_4_k_cu_bb52d29f_157294cuda3std3__45__cpo4cendE:
	.zero		1
	.type		_ZN40_INTERNAL_ef040140_4_k_cu_bb52d29f_157294cuda3std6ranges3__45__cpo4swapE,@object
	.size		_ZN40_INTERNAL_ef040140_4_k_cu_bb52d29f_157294cuda3std6ranges3__45__cpo4swapE,(.L_8 - _ZN40_INTERNAL_ef040140_4_k_cu_bb52d29f_157294cuda3std6ranges3__45__cpo4swapE)
_ZN40_INTERNAL_ef040140_4_k_cu_bb52d29f_157294cuda3std6ranges3__45__cpo4swapE:
	.zero		1
.L_8:


//--------------------- .nv.constant0._ZN7cutlass13device_kernelINS_4gemm6kernel13GemmUniversalIN4cute5tupleIJiiiiEEENS1_10collective13CollectiveMmaINS1_34MainloopSm90TmaGmmaWarpSpecializedILi9ENS5_IJNS4_1CILi1EEESB_SB_EEENS1_35KernelTmaWarpSpecializedCooperativeEEENS5_IJNSA_ILi256EEENSA_ILi512EEENSA_ILi16EEEEEENS_10bfloat16_tENS5_IJlSB_lEEESJ_SK_NS4_8TiledMMAINS4_8MMA_AtomIJNS4_4SM904GMMA28MMA_64x256x16_F32BF16BF16_SSILNSO_5MajorE0ELSQ_0ELNSO_7ScaleInE1ELSR_1EEEEEENS4_6LayoutINS5_IJNSA_ILi2EEESB_SB_EEENS5_IJSB_NSA_ILi0EEESX_EEEEENS5_IJNS4_10UnderscoreES10_S10_EEEEENS4_13SM90_TMA_LOADENS4_14ComposedLayoutINS4_7SwizzleILi1ELi4ELi3EEENS4_18smem_ptr_flag_bitsILi16EEENSU_INS5_IJNSA_ILi8EEESH_EEENS5_IJSH_SB_EEEEEEEvNS4_8identityES13_S1D_vS1E_EENS_8epilogue10collective6detail29Sm90TmaWarpSpecializedAdapterINS1H_15DefaultEpilogueISJ_SK_SK_NS1G_6thread17LinearCombinationISJ_Li1EffLNS1L_9ScaleType4KindE0ELNS_15FloatRoundStyleE2ESJ_EENS1_15EpilogueDefaultEEEEEvvEEEEvNT_6ParamsE --------------------------
	.section	.nv.constant0._ZN7cutlass13device_kernelINS_4gemm6kernel13GemmUniversalIN4cute5tupleIJiiiiEEENS1_10collective13CollectiveMmaINS1_34MainloopSm90TmaGmmaWarpSpecializedILi9ENS5_IJNS4_1CILi1EEESB_SB_EEENS1_35KernelTmaWarpSpecializedCooperativeEEENS5_IJNSA_ILi256EEENSA_ILi512EEENSA_ILi16EEEEEENS_10bfloat16_tENS5_IJlSB_lEEESJ_SK_NS4_8TiledMMAINS4_8MMA_AtomIJNS4_4SM904GMMA28MMA_64x256x16_F32BF16BF16_SSILNSO_5MajorE0ELSQ_0ELNSO_7ScaleInE1ELSR_1EEEEEENS4_6LayoutINS5_IJNSA_ILi2EEESB_SB_EEENS5_IJSB_NSA_ILi0EEESX_EEEEENS5_IJNS4_10UnderscoreES10_S10_EEEEENS4_13SM90_TMA_LOADENS4_14ComposedLayoutINS4_7SwizzleILi1ELi4ELi3EEENS4_18smem_ptr_flag_bitsILi16EEENSU_INS5_IJNSA_ILi8EEESH_EEENS5_IJSH_SB_EEEEEEEvNS4_8identityES13_S1D_vS1E_EENS_8epilogue10collective6detail29Sm90TmaWarpSpecializedAdapterINS1H_15DefaultEpilogueISJ_SK_SK_NS1G_6thread17LinearCombinationISJ_Li1EffLNS1L_9ScaleType4KindE0ELNS_15FloatRoundStyleE2ESJ_EENS1_15EpilogueDefaultEEEEEvvEEEEvNT_6ParamsE,"a",@progbits
	.sectionflags	@""
	.align	4
.nv.constant0._ZN7cutlass13device_kernelINS_4gemm6kernel13GemmUniversalIN4cute5tupleIJiiiiEEENS1_10collective13CollectiveMmaINS1_34MainloopSm90TmaGmmaWarpSpecializedILi9ENS5_IJNS4_1CILi1EEESB_SB_EEENS1_35KernelTmaWarpSpecializedCooperativeEEENS5_IJNSA_ILi256EEENSA_ILi512EEENSA_ILi16EEEEEENS_10bfloat16_tENS5_IJlSB_lEEESJ_SK_NS4_8TiledMMAINS4_8MMA_AtomIJNS4_4SM904GMMA28MMA_64x256x16_F32BF16BF16_SSILNSO_5MajorE0ELSQ_0ELNSO_7ScaleInE1ELSR_1EEEEEENS4_6LayoutINS5_IJNSA_ILi2EEESB_SB_EEENS5_IJSB_NSA_ILi0EEESX_EEEEENS5_IJNS4_10UnderscoreES10_S10_EEEEENS4_13SM90_TMA_LOADENS4_14ComposedLayoutINS4_7SwizzleILi1ELi4ELi3EEENS4_18smem_ptr_flag_bitsILi16EEENSU_INS5_IJNSA_ILi8EEESH_EEENS5_IJSH_SB_EEEEEEEvNS4_8identityES13_S1D_vS1E_EENS_8epilogue10collective6detail29Sm90TmaWarpSpecializedAdapterINS1H_15DefaultEpilogueISJ_SK_SK_NS1G_6thread17LinearCombinationISJ_Li1EffLNS1L_9ScaleType4KindE0ELNS_15FloatRoundStyleE2ESJ_EENS1_15EpilogueDefaultEEEEEvvEEEEvNT_6ParamsE:
	.zero		1664


//--------------------- SYMBOLS --------------------------

	.type		.nv.reservedSmem.offset0,@object
	.size		.nv.reservedSmem.offset0,0x4
	.type		__assertfail,@function
